// auto-generated by cutlass_sweep.gemm — config: {"arch": "sm_90", "cluster_m": 2, "cluster_n": 2, "dtype": "e5m2", "dtype_b": "e5m2", "layout": "nt", "stages": 0, "tile_k": 32, "tile_m": 64, "tile_n": 64}
#include "cutlass/cutlass.h"
#include "cutlass/gemm/collective/collective_builder.hpp"
#include "cutlass/gemm/device/gemm_universal_adapter.h"
#include "cutlass/gemm/kernel/gemm_universal.hpp"
#include "cutlass/epilogue/collective/collective_builder.hpp"

using ElemA = cutlass::float_e5m2_t;
using ElemB = cutlass::float_e5m2_t;
using ElemCD = cutlass::float_e5m2_t;
using Acc  = float;
using TileShape    = cute::Shape<cute::_64, cute::_64, cute::_32>;
using ClusterShape = cute::Shape<cute::_2, cute::_2, cute::_1>;

using CollectiveEpilogue = typename cutlass::epilogue::collective::CollectiveBuilder<
    cutlass::arch::Sm90, cutlass::arch::OpClassTensorOp,
    TileShape, ClusterShape,
    cutlass::epilogue::collective::EpilogueTileAuto,
    Acc, Acc,
    ElemCD, cutlass::layout::RowMajor, 128 / cutlass::sizeof_bits<ElemCD>::value,
    ElemCD, cutlass::layout::RowMajor, 128 / cutlass::sizeof_bits<ElemCD>::value,
    cutlass::epilogue::collective::EpilogueScheduleAuto
  >::CollectiveOp;

using CollectiveMainloop = typename cutlass::gemm::collective::CollectiveBuilder<
    cutlass::arch::Sm90, cutlass::arch::OpClassTensorOp,
    ElemA, cutlass::layout::RowMajor, 128 / cutlass::sizeof_bits<ElemA>::value,
    ElemB, cutlass::layout::ColumnMajor, 128 / cutlass::sizeof_bits<ElemB>::value,
    Acc,
    TileShape, ClusterShape,
    cutlass::gemm::collective::StageCountAutoCarveout<static_cast<int>(sizeof(typename CollectiveEpilogue::SharedStorage))>,
    cutlass::gemm::collective::KernelScheduleAuto
  >::CollectiveOp;

using GemmKernel = cutlass::gemm::kernel::GemmUniversal<
    cute::Shape<int,int,int,int>,
    CollectiveMainloop,
    CollectiveEpilogue
>;
using Gemm = cutlass::gemm::device::GemmUniversalAdapter<GemmKernel>;

// Force the device kernel symbol into the cubin without needing a host main.
auto* _anchor = &cutlass::device_kernel<GemmKernel>;


// ===== COMPILED SASS (sm_90a) =====

	.target	sm_90a

	.elftype	@"ET_EXEC"


//--------------------- .note.nv.tkinfo           --------------------------
	.section	.note.nv.tkinfo,"",@"SHT_NOTE"
	.sectionflags	@"SHF_NOTE_NV_TKINFO"
	.tkinfo
        /*0018*/ 	.word	0x00000002
        /*0030*/ 	.string	""
        /*0030*/ 	.string	"ptxas"
        /*0030*/ 	.string	"Cuda compilation tools, release 13.0, V13.0.88"
        /*0030*/ 	.string	"Build cuda_13.0.r13.0/compiler.36424714_0"
        /*0030*/ 	.string	"-arch sm_90a -m 64 "



//--------------------- .note.nv.cuinfo           --------------------------
	.section	.note.nv.cuinfo,"",@"SHT_NOTE"
	.sectionflags	@"SHF_NOTE_NV_CUINFO"
        /*0018*/ 	.short	0x0002
        /*001a*/ 	.short	0x005a
        /*001c*/ 	.short	0x0082
	.zero		2


//--------------------- .nv.info                  --------------------------
	.section	.nv.info,"",@"SHT_CUDA_INFO"
	.align	4


	//----- nvinfo : EIATTR_REGCOUNT
	.align		4
        /*0000*/ 	.byte	0x04, 0x2f
        /*0002*/ 	.short	(.L_12 - .L_11)
	.align		4
.L_11:
        /*0004*/ 	.word	index@(_ZN7cutlass13device_kernelINS_4gemm6kernel13GemmUniversalIN4cute5tupleIJiiiiEEENS1_10collective13CollectiveMmaINS1_37MainloopSm90TmaGmmaWarpSpecializedFP8ILi56ENS5_IJNS4_1CILi2EEESB_NSA_ILi1EEEEEENS1_32KernelTmaWarpSpecializedPingpongEEENS5_IJNSA_ILi64EEESG_NSA_ILi32EEEEEENS_12float_e5m2_tENS5_IJlSC_lEEESJ_SK_NS4_8TiledMMAINS4_8MMA_AtomIJNS4_4SM904GMMA30MMA_64x64x32_F32E5M2E5M2_SS_TNILNSO_7ScaleInE1ELSQ_1EEEEEENS4_6LayoutINS5_IJSC_SC_SC_EEENS5_IJNSA_ILi0EEESV_SV_EEEEENS5_IJNS4_10UnderscoreESY_SY_EEEEENS4_23SM90_TMA_LOAD_MULTICASTENS4_14ComposedLayoutINS4_7SwizzleILi1ELi4ELi3EEENS4_18smem_ptr_flag_bitsILi8EEENST_INS5_IJNSA_ILi8EEESH_EEENS5_IJSH_SC_EEEEEEEvNS4_8identityES11_S1B_vS1C_EENS_8epilogue10collective6detail29Sm90TmaWarpSpecializedAdapterINS1F_15DefaultEpilogueISJ_SK_SK_NS1E_6thread17LinearCombinationISJ_Li1EffLNS1J_9ScaleType4KindE0ELNS_15FloatRoundStyleE2ESJ_EENS1_15EpilogueDefaultEEEEEvvEEEEvNT_6ParamsE)
        /*0008*/ 	.word	0x000000a8


	//----- nvinfo : EIATTR_FRAME_SIZE
	.align		4
.L_12:
        /*000c*/ 	.byte	0x04, 0x11
        /*000e*/ 	.short	(.L_14 - .L_13)
	.align		4
.L_13:
        /*0010*/ 	.word	index@(_ZN7cutlass13device_kernelINS_4gemm6kernel13GemmUniversalIN4cute5tupleIJiiiiEEENS1_10collective13CollectiveMmaINS1_37MainloopSm90TmaGmmaWarpSpecializedFP8ILi56ENS5_IJNS4_1CILi2EEESB_NSA_ILi1EEEEEENS1_32KernelTmaWarpSpecializedPingpongEEENS5_IJNSA_ILi64EEESG_NSA_ILi32EEEEEENS_12float_e5m2_tENS5_IJlSC_lEEESJ_SK_NS4_8TiledMMAINS4_8MMA_AtomIJNS4_4SM904GMMA30MMA_64x64x32_F32E5M2E5M2_SS_TNILNSO_7ScaleInE1ELSQ_1EEEEEENS4_6LayoutINS5_IJSC_SC_SC_EEENS5_IJNSA_ILi0EEESV_SV_EEEEENS5_IJNS4_10UnderscoreESY_SY_EEEEENS4_23SM90_TMA_LOAD_MULTICASTENS4_14ComposedLayoutINS4_7SwizzleILi1ELi4ELi3EEENS4_18smem_ptr_flag_bitsILi8EEENST_INS5_IJNSA_ILi8EEESH_EEENS5_IJSH_SC_EEEEEEEvNS4_8identityES11_S1B_vS1C_EENS_8epilogue10collective6detail29Sm90TmaWarpSpecializedAdapterINS1F_15DefaultEpilogueISJ_SK_SK_NS1E_6thread17LinearCombinationISJ_Li1EffLNS1J_9ScaleType4KindE0ELNS_15FloatRoundStyleE2ESJ_EENS1_15EpilogueDefaultEEEEEvvEEEEvNT_6ParamsE)
        /*0014*/ 	.word	0x00000000


	//----- nvinfo : EIATTR_MIN_STACK_SIZE
	.align		4
.L_14:
        /*0018*/ 	.byte	0x04, 0x12
        /*001a*/ 	.short	(.L_16 - .L_15)
	.align		4
.L_15:
        /*001c*/ 	.word	index@(_ZN7cutlass13device_kernelINS_4gemm6kernel13GemmUniversalIN4cute5tupleIJiiiiEEENS1_10collective13CollectiveMmaINS1_37MainloopSm90TmaGmmaWarpSpecializedFP8ILi56ENS5_IJNS4_1CILi2EEESB_NSA_ILi1EEEEEENS1_32KernelTmaWarpSpecializedPingpongEEENS5_IJNSA_ILi64EEESG_NSA_ILi32EEEEEENS_12float_e5m2_tENS5_IJlSC_lEEESJ_SK_NS4_8TiledMMAINS4_8MMA_AtomIJNS4_4SM904GMMA30MMA_64x64x32_F32E5M2E5M2_SS_TNILNSO_7ScaleInE1ELSQ_1EEEEEENS4_6LayoutINS5_IJSC_SC_SC_EEENS5_IJNSA_ILi0EEESV_SV_EEEEENS5_IJNS4_10UnderscoreESY_SY_EEEEENS4_23SM90_TMA_LOAD_MULTICASTENS4_14ComposedLayoutINS4_7SwizzleILi1ELi4ELi3EEENS4_18smem_ptr_flag_bitsILi8EEENST_INS5_IJNSA_ILi8EEESH_EEENS5_IJSH_SC_EEEEEEEvNS4_8identityES11_S1B_vS1C_EENS_8epilogue10collective6detail29Sm90TmaWarpSpecializedAdapterINS1F_15DefaultEpilogueISJ_SK_SK_NS1E_6thread17LinearCombinationISJ_Li1EffLNS1J_9ScaleType4KindE0ELNS_15FloatRoundStyleE2ESJ_EENS1_15EpilogueDefaultEEEEEvvEEEEvNT_6ParamsE)
        /*0020*/ 	.word	0x00000000
.L_16:


//--------------------- .nv.compat                --------------------------
	.section	.nv.compat,"",@"SHT_CUDA_COMPAT_INFO"
	.align	4
        /*0000*/ 	.byte	0x02, 0x09, 0x01, 0x00, 0x02, 0x02, 0x04, 0x00, 0x02, 0x05, 0x05, 0x00, 0x03, 0x07, 0x01, 0x01
        /*0010*/ 	.byte	0x02, 0x03, 0x01, 0x00, 0x02, 0x06, 0x01, 0x00, 0x04, 0x0b, 0x08, 0x00, 0x00, 0x00, 0x00, 0x00
        /*0020*/ 	.byte	0x00, 0x00, 0x00, 0x00


//--------------------- .nv.info._ZN7cutlass13device_kernelINS_4gemm6kernel13GemmUniversalIN4cute5tupleIJiiiiEEENS1_10collective13CollectiveMmaINS1_37MainloopSm90TmaGmmaWarpSpecializedFP8ILi56ENS5_IJNS4_1CILi2EEESB_NSA_ILi1EEEEEENS1_32KernelTmaWarpSpecializedPingpongEEENS5_IJNSA_ILi64EEESG_NSA_ILi32EEEEEENS_12float_e5m2_tENS5_IJlSC_lEEESJ_SK_NS4_8TiledMMAINS4_8MMA_AtomIJNS4_4SM904GMMA30MMA_64x64x32_F32E5M2E5M2_SS_TNILNSO_7ScaleInE1ELSQ_1EEEEEENS4_6LayoutINS5_IJSC_SC_SC_EEENS5_IJNSA_ILi0EEESV_SV_EEEEENS5_IJNS4_10UnderscoreESY_SY_EEEEENS4_23SM90_TMA_LOAD_MULTICASTENS4_14ComposedLayoutINS4_7SwizzleILi1ELi4ELi3EEENS4_18smem_ptr_flag_bitsILi8EEENST_INS5_IJNSA_ILi8EEESH_EEENS5_IJSH_SC_EEEEEEEvNS4_8identityES11_S1B_vS1C_EENS_8epilogue10collective6detail29Sm90TmaWarpSpecializedAdapterINS1F_15DefaultEpilogueISJ_SK_SK_NS1E_6thread17LinearCombinationISJ_Li1EffLNS1J_9ScaleType4KindE0ELNS_15FloatRoundStyleE2ESJ_EENS1_15EpilogueDefaultEEEEEvvEEEEvNT_6ParamsE --------------------------
	.section	.nv.info._ZN7cutlass13device_kernelINS_4gemm6kernel13GemmUniversalIN4cute5tupleIJiiiiEEENS1_10collective13CollectiveMmaINS1_37MainloopSm90TmaGmmaWarpSpecializedFP8ILi56ENS5_IJNS4_1CILi2EEESB_NSA_ILi1EEEEEENS1_32KernelTmaWarpSpecializedPingpongEEENS5_IJNSA_ILi64EEESG_NSA_ILi32EEEEEENS_12float_e5m2_tENS5_IJlSC_lEEESJ_SK_NS4_8TiledMMAINS4_8MMA_AtomIJNS4_4SM904GMMA30MMA_64x64x32_F32E5M2E5M2_SS_TNILNSO_7ScaleInE1ELSQ_1EEEEEENS4_6LayoutINS5_IJSC_SC_SC_EEENS5_IJNSA_ILi0EEESV_SV_EEEEENS5_IJNS4_10UnderscoreESY_SY_EEEEENS4_23SM90_TMA_LOAD_MULTICASTENS4_14ComposedLayoutINS4_7SwizzleILi1ELi4ELi3EEENS4_18smem_ptr_flag_bitsILi8EEENST_INS5_IJNSA_ILi8EEESH_EEENS5_IJSH_SC_EEEEEEEvNS4_8identityES11_S1B_vS1C_EENS_8epilogue10collective6detail29Sm90TmaWarpSpecializedAdapterINS1F_15DefaultEpilogueISJ_SK_SK_NS1E_6thread17LinearCombinationISJ_Li1EffLNS1J_9ScaleType4KindE0ELNS_15FloatRoundStyleE2ESJ_EENS1_15EpilogueDefaultEEEEEvvEEEEvNT_6ParamsE,"",@"SHT_CUDA_INFO"
	.sectionflags	@""
	.align	4


	//----- nvinfo : EIATTR_CUDA_API_VERSION
	.align		4
        /*0000*/ 	.byte	0x04, 0x37
        /*0002*/ 	.short	(.L_18 - .L_17)
.L_17:
        /*0004*/ 	.word	0x00000082


	//----- nvinfo : EIATTR_KPARAM_INFO
	.align		4
.L_18:
        /*0008*/ 	.byte	0x04, 0x17
        /*000a*/ 	.short	(.L_20 - .L_19)
.L_19:
        /*000c*/ 	.word	0x00000000
        /*0010*/ 	.short	0x0000
        /*0012*/ 	.short	0x0070
        /*0014*/ 	.byte	0x00, 0xf0, 0x01, 0x10


	//----- nvinfo : EIATTR_SPARSE_MMA_MASK
	.align		4
.L_20:
        /*0018*/ 	.byte	0x03, 0x50
        /*001a*/ 	.short	0x0000


	//----- nvinfo : EIATTR_MAXREG_COUNT
	.align		4
        /*001c*/ 	.byte	0x03, 0x1b
        /*001e*/ 	.short	0x00a8


	//----- nvinfo : EIATTR_NUM_BARRIERS
	.align		4
        /*0020*/ 	.byte	0x02, 0x4c
        /*0022*/ 	.byte	0x01
	.zero		1


	//----- nvinfo : EIATTR_MERCURY_ISA_VERSION
	.align		4
        /*0024*/ 	.byte	0x03, 0x5f
        /*0026*/ 	.short	0x0101


	//----- nvinfo : EIATTR_INT_WARP_WIDE_INSTR_OFFSETS
	.align		4
        /*0028*/ 	.byte	0x04, 0x31
        /*002a*/ 	.short	(.L_22 - .L_21)


	//   ....[0]....
.L_21:
        /*002c*/ 	.word	0x00000b60


	//   ....[1]....
        /*0030*/ 	.word	0x00000ba0


	//   ....[2]....
        /*0034*/ 	.word	0x00000be0


	//   ....[3]....
        /*0038*/ 	.word	0x00000c80


	//   ....[4]....
        /*003c*/ 	.word	0x00000ca0


	//   ....[5]....
        /*0040*/ 	.word	0x00000d00


	//   ....[6]....
        /*0044*/ 	.word	0x00000df0


	//   ....[7]....
        /*0048*/ 	.word	0x00000e40


	//   ....[8]....
        /*004c*/ 	.word	0x00002d80


	//----- nvinfo : EIATTR_COOP_GROUP_MASK_REGIDS
	.align		4
.L_22:
        /*0050*/ 	.byte	0x04, 0x29
        /*0052*/ 	.short	(.L_24 - .L_23)


	//   ....[0]....
.L_23:
        /*0054*/ 	.word	0xffffffff


	//   ....[1]....
        /*0058*/ 	.word	0xffffffff


	//   ....[2]....
        /*005c*/ 	.word	0xffffffff


	//   ....[3]....
        /*0060*/ 	.word	0xffffffff


	//   ....[4]....
        /*0064*/ 	.word	0xffffffff


	//   ....[5]....
        /*0068*/ 	.word	0xffffffff


	//   ....[6]....
        /*006c*/ 	.word	0xffffffff


	//----- nvinfo : EIATTR_COOP_GROUP_INSTR_OFFSETS
	.align		4
.L_24:
        /*0070*/ 	.byte	0x04, 0x28
        /*0072*/ 	.short	(.L_26 - .L_25)


	//   ....[0]....
.L_25:
        /*0074*/ 	.word	0x00000060


	//   ....[1]....
        /*0078*/ 	.word	0x00000070


	//   ....[2]....
        /*007c*/ 	.word	0x00000130


	//   ....[3]....
        /*0080*/ 	.word	0x00000970


	//   ....[4]....
        /*0084*/ 	.word	0x000009b0


	//   ....[5]....
        /*0088*/ 	.word	0x00000a30


	//   ....[6]....
        /*008c*/ 	.word	0x00001000


	//----- nvinfo : EIATTR_REG_RECONFIG
	.align		4
.L_26:
        /*0090*/ 	.byte	0x01, 0x54
	.zero		2


	//----- nvinfo : EIATTR_MBARRIER_INSTR_OFFSETS
	.align		4
        /*0094*/ 	.byte	0x04, 0x39
        /*0096*/ 	.short	(.L_28 - .L_27)


	//   ....[0]....
.L_27:
        /*0098*/ 	.word	0x00000250
        /*009c*/ 	.word	0x000000ff
        /*00a0*/ 	.word	0x00000000
        /*00a4*/ 	.short	0x0100
        /*00a6*/ 	.byte	0x08
	.zero		1


	//   ....[1]....
        /*00a8*/ 	.word	0x00000260
        /*00ac*/ 	.word	0x000000ff
        /*00b0*/ 	.word	0x000001c0
        /*00b4*/ 	.short	0x0100
        /*00b6*/ 	.byte	0x08
	.zero		1


	//   ....[2]....
        /*00b8*/ 	.word	0x00000270
        /*00bc*/ 	.word	0x000000ff
        /*00c0*/ 	.word	0x00000008
        /*00c4*/ 	.short	0x0100
        /*00c6*/ 	.byte	0x08
	.zero		1


	//   ....[3]....
        /*00c8*/ 	.word	0x00000280
        /*00cc*/ 	.word	0x000000ff
        /*00d0*/ 	.word	0x000001c8
        /*00d4*/ 	.short	0x0100
        /*00d6*/ 	.byte	0x08
	.zero		1


	//   ....[4]....
        /*00d8*/ 	.word	0x00000290
        /*00dc*/ 	.word	0x000000ff
        /*00e0*/ 	.word	0x00000010
        /*00e4*/ 	.short	0x0100
        /*00e6*/ 	.byte	0x08
	.zero		1


	//   ....[5]....
        /*00e8*/ 	.word	0x000002a0
        /*00ec*/ 	.word	0x000000ff
        /*00f0*/ 	.word	0x000001d0
        /*00f4*/ 	.short	0x0100
        /*00f6*/ 	.byte	0x08
	.zero		1


	//   ....[6]....
        /*00f8*/ 	.word	0x000002b0
        /*00fc*/ 	.word	0x000000ff
        /*0100*/ 	.word	0x00000018
        /*0104*/ 	.short	0x0100
        /*0106*/ 	.byte	0x08
	.zero		1


	//   ....[7]....
        /*0108*/ 	.word	0x000002c0
        /*010c*/ 	.word	0x000000ff
        /*0110*/ 	.word	0x000001d8
        /*0114*/ 	.short	0x0100
        /*0116*/ 	.byte	0x08
	.zero		1


	//   ....[8]....
        /*0118*/ 	.word	0x000002d0
        /*011c*/ 	.word	0x000000ff
        /*0120*/ 	.word	0x00000020
        /*0124*/ 	.short	0x0100
        /*0126*/ 	.byte	0x08
	.zero		1


	//   ....[9]....
        /*0128*/ 	.word	0x000002e0
        /*012c*/ 	.word	0x000000ff
        /*0130*/ 	.word	0x000001e0
        /*0134*/ 	.short	0x0100
        /*0136*/ 	.byte	0x08
	.zero		1


	//   ....[10]....
        /*0138*/ 	.word	0x000002f0
        /*013c*/ 	.word	0x000000ff
        /*0140*/ 	.word	0x00000028
        /*0144*/ 	.short	0x0100
        /*0146*/ 	.byte	0x08
	.zero		1


	//   ....[11]....
        /*0148*/ 	.word	0x00000300
        /*014c*/ 	.word	0x000000ff
        /*0150*/ 	.word	0x000001e8
        /*0154*/ 	.short	0x0100
        /*0156*/ 	.byte	0x08
	.zero		1


	//   ....[12]....
        /*0158*/ 	.word	0x00000310
        /*015c*/ 	.word	0x000000ff
        /*0160*/ 	.word	0x00000030
        /*0164*/ 	.short	0x0100
        /*0166*/ 	.byte	0x08
	.zero		1


	//   ....[13]....
        /*0168*/ 	.word	0x00000320
        /*016c*/ 	.word	0x000000ff
        /*0170*/ 	.word	0x000001f0
        /*0174*/ 	.short	0x0100
        /*0176*/ 	.byte	0x08
	.zero		1


	//   ....[14]....
        /*0178*/ 	.word	0x00000330
        /*017c*/ 	.word	0x000000ff
        /*0180*/ 	.word	0x00000038
        /*0184*/ 	.short	0x0100
        /*0186*/ 	.byte	0x08
	.zero		1


	//   ....[15]....
        /*0188*/ 	.word	0x00000340
        /*018c*/ 	.word	0x000000ff
        /*0190*/ 	.word	0x000001f8
        /*0194*/ 	.short	0x0100
        /*0196*/ 	.byte	0x08
	.zero		1


	//   ....[16]....
        /*0198*/ 	.word	0x00000350
        /*019c*/ 	.word	0x000000ff
        /*01a0*/ 	.word	0x00000040
        /*01a4*/ 	.short	0x0100
        /*01a6*/ 	.byte	0x08
	.zero		1


	//   ....[17]....
        /*01a8*/ 	.word	0x00000360
        /*01ac*/ 	.word	0x000000ff
        /*01b0*/ 	.word	0x00000200
        /*01b4*/ 	.short	0x0100
        /*01b6*/ 	.byte	0x08
	.zero		1


	//   ....[18]....
        /*01b8*/ 	.word	0x00000370
        /*01bc*/ 	.word	0x000000ff
        /*01c0*/ 	.word	0x00000048
        /*01c4*/ 	.short	0x0100
        /*01c6*/ 	.byte	0x08
	.zero		1


	//   ....[19]....
        /*01c8*/ 	.word	0x00000380
        /*01cc*/ 	.word	0x000000ff
        /*01d0*/ 	.word	0x00000208
        /*01d4*/ 	.short	0x0100
        /*01d6*/ 	.byte	0x08
	.zero		1


	//   ....[20]....
        /*01d8*/ 	.word	0x00000390
        /*01dc*/ 	.word	0x000000ff
        /*01e0*/ 	.word	0x00000050
        /*01e4*/ 	.short	0x0100
        /*01e6*/ 	.byte	0x08
	.zero		1


	//   ....[21]....
        /*01e8*/ 	.word	0x000003a0
        /*01ec*/ 	.word	0x000000ff
        /*01f0*/ 	.word	0x00000210
        /*01f4*/ 	.short	0x0100
        /*01f6*/ 	.byte	0x08
	.zero		1


	//   ....[22]....
        /*01f8*/ 	.word	0x000003b0
        /*01fc*/ 	.word	0x000000ff
        /*0200*/ 	.word	0x00000058
        /*0204*/ 	.short	0x0100
        /*0206*/ 	.byte	0x08
	.zero		1


	//   ....[23]....
        /*0208*/ 	.word	0x000003c0
        /*020c*/ 	.word	0x000000ff
        /*0210*/ 	.word	0x00000218
        /*0214*/ 	.short	0x0100
        /*0216*/ 	.byte	0x08
	.zero		1


	//   ....[24]....
        /*0218*/ 	.word	0x000003d0
        /*021c*/ 	.word	0x000000ff
        /*0220*/ 	.word	0x00000060
        /*0224*/ 	.short	0x0100
        /*0226*/ 	.byte	0x08
	.zero		1


	//   ....[25]....
        /*0228*/ 	.word	0x000003e0
        /*022c*/ 	.word	0x000000ff
        /*0230*/ 	.word	0x00000220
        /*0234*/ 	.short	0x0100
        /*0236*/ 	.byte	0x08
	.zero		1


	//   ....[26]....
        /*0238*/ 	.word	0x000003f0
        /*023c*/ 	.word	0x000000ff
        /*0240*/ 	.word	0x00000068
        /*0244*/ 	.short	0x0100
        /*0246*/ 	.byte	0x08
	.zero		1


	//   ....[27]....
        /*0248*/ 	.word	0x00000400
        /*024c*/ 	.word	0x000000ff
        /*0250*/ 	.word	0x00000228
        /*0254*/ 	.short	0x0100
        /*0256*/ 	.byte	0x08
	.zero		1


	//   ....[28]....
        /*0258*/ 	.word	0x00000410
        /*025c*/ 	.word	0x000000ff
        /*0260*/ 	.word	0x00000070
        /*0264*/ 	.short	0x0100
        /*0266*/ 	.byte	0x08
	.zero		1


	//   ....[29]....
        /*0268*/ 	.word	0x00000420
        /*026c*/ 	.word	0x000000ff
        /*0270*/ 	.word	0x00000230
        /*0274*/ 	.short	0x0100
        /*0276*/ 	.byte	0x08
	.zero		1


	//   ....[30]....
        /*0278*/ 	.word	0x00000430
        /*027c*/ 	.word	0x000000ff
        /*0280*/ 	.word	0x00000078
        /*0284*/ 	.short	0x0100
        /*0286*/ 	.byte	0x08
	.zero		1


	//   ....[31]....
        /*0288*/ 	.word	0x00000440
        /*028c*/ 	.word	0x000000ff
        /*0290*/ 	.word	0x00000238
        /*0294*/ 	.short	0x0100
        /*0296*/ 	.byte	0x08
	.zero		1


	//   ....[32]....
        /*0298*/ 	.word	0x00000450
        /*029c*/ 	.word	0x000000ff
        /*02a0*/ 	.word	0x00000080
        /*02a4*/ 	.short	0x0100
        /*02a6*/ 	.byte	0x08
	.zero		1


	//   ....[33]....
        /*02a8*/ 	.word	0x00000460
        /*02ac*/ 	.word	0x000000ff
        /*02b0*/ 	.word	0x00000240
        /*02b4*/ 	.short	0x0100
        /*02b6*/ 	.byte	0x08
	.zero		1


	//   ....[34]....
        /*02b8*/ 	.word	0x00000470
        /*02bc*/ 	.word	0x000000ff
        /*02c0*/ 	.word	0x00000088
        /*02c4*/ 	.short	0x0100
        /*02c6*/ 	.byte	0x08
	.zero		1


	//   ....[35]....
        /*02c8*/ 	.word	0x00000480
        /*02cc*/ 	.word	0x000000ff
        /*02d0*/ 	.word	0x00000248
        /*02d4*/ 	.short	0x0100
        /*02d6*/ 	.byte	0x08
	.zero		1


	//   ....[36]....
        /*02d8*/ 	.word	0x00000490
        /*02dc*/ 	.word	0x000000ff
        /*02e0*/ 	.word	0x00000090
        /*02e4*/ 	.short	0x0100
        /*02e6*/ 	.byte	0x08
	.zero		1


	//   ....[37]....
        /*02e8*/ 	.word	0x000004a0
        /*02ec*/ 	.word	0x000000ff
        /*02f0*/ 	.word	0x00000250
        /*02f4*/ 	.short	0x0100
        /*02f6*/ 	.byte	0x08
	.zero		1


	//   ....[38]....
        /*02f8*/ 	.word	0x000004b0
        /*02fc*/ 	.word	0x000000ff
        /*0300*/ 	.word	0x00000098
        /*0304*/ 	.short	0x0100
        /*0306*/ 	.byte	0x08
	.zero		1


	//   ....[39]....
        /*0308*/ 	.word	0x000004c0
        /*030c*/ 	.word	0x000000ff
        /*0310*/ 	.word	0x00000258
        /*0314*/ 	.short	0x0100
        /*0316*/ 	.byte	0x08
	.zero		1


	//   ....[40]....
        /*0318*/ 	.word	0x000004d0
        /*031c*/ 	.word	0x000000ff
        /*0320*/ 	.word	0x000000a0
        /*0324*/ 	.short	0x0100
        /*0326*/ 	.byte	0x08
	.zero		1


	//   ....[41]....
        /*0328*/ 	.word	0x000004e0
        /*032c*/ 	.word	0x000000ff
        /*0330*/ 	.word	0x00000260
        /*0334*/ 	.short	0x0100
        /*0336*/ 	.byte	0x08
	.zero		1


	//   ....[42]....
        /*0338*/ 	.word	0x000004f0
        /*033c*/ 	.word	0x000000ff
        /*0340*/ 	.word	0x000000a8
        /*0344*/ 	.short	0x0100
        /*0346*/ 	.byte	0x08
	.zero		1


	//   ....[43]....
        /*0348*/ 	.word	0x00000500
        /*034c*/ 	.word	0x000000ff
        /*0350*/ 	.word	0x00000268
        /*0354*/ 	.short	0x0100
        /*0356*/ 	.byte	0x08
	.zero		1


	//   ....[44]....
        /*0358*/ 	.word	0x00000510
        /*035c*/ 	.word	0x000000ff
        /*0360*/ 	.word	0x000000b0
        /*0364*/ 	.short	0x0100
        /*0366*/ 	.byte	0x08
	.zero		1


	//   ....[45]....
        /*0368*/ 	.word	0x00000520
        /*036c*/ 	.word	0x000000ff
        /*0370*/ 	.word	0x00000270
        /*0374*/ 	.short	0x0100
        /*0376*/ 	.byte	0x08
	.zero		1


	//   ....[46]....
        /*0378*/ 	.word	0x00000530
        /*037c*/ 	.word	0x000000ff
        /*0380*/ 	.word	0x000000b8
        /*0384*/ 	.short	0x0100
        /*0386*/ 	.byte	0x08
	.zero		1


	//   ....[47]....
        /*0388*/ 	.word	0x00000540
        /*038c*/ 	.word	0x000000ff
        /*0390*/ 	.word	0x00000278
        /*0394*/ 	.short	0x0100
        /*0396*/ 	.byte	0x08
	.zero		1


	//   ....[48]....
        /*0398*/ 	.word	0x00000550
        /*039c*/ 	.word	0x000000ff
        /*03a0*/ 	.word	0x000000c0
        /*03a4*/ 	.short	0x0100
        /*03a6*/ 	.byte	0x08
	.zero		1


	//   ....[49]....
        /*03a8*/ 	.word	0x00000560
        /*03ac*/ 	.word	0x000000ff
        /*03b0*/ 	.word	0x00000280
        /*03b4*/ 	.short	0x0100
        /*03b6*/ 	.byte	0x08
	.zero		1


	//   ....[50]....
        /*03b8*/ 	.word	0x00000570
        /*03bc*/ 	.word	0x000000ff
        /*03c0*/ 	.word	0x000000c8
        /*03c4*/ 	.short	0x0100
        /*03c6*/ 	.byte	0x08
	.zero		1


	//   ....[51]....
        /*03c8*/ 	.word	0x00000580
        /*03cc*/ 	.word	0x000000ff
        /*03d0*/ 	.word	0x00000288
        /*03d4*/ 	.short	0x0100
        /*03d6*/ 	.byte	0x08
	.zero		1


	//   ....[52]....
        /*03d8*/ 	.word	0x00000590
        /*03dc*/ 	.word	0x000000ff
        /*03e0*/ 	.word	0x000000d0
        /*03e4*/ 	.short	0x0100
        /*03e6*/ 	.byte	0x08
	.zero		1


	//   ....[53]....
        /*03e8*/ 	.word	0x000005a0
        /*03ec*/ 	.word	0x000000ff
        /*03f0*/ 	.word	0x00000290
        /*03f4*/ 	.short	0x0100
        /*03f6*/ 	.byte	0x08
	.zero		1


	//   ....[54]....
        /*03f8*/ 	.word	0x000005b0
        /*03fc*/ 	.word	0x000000ff
        /*0400*/ 	.word	0x000000d8
        /*0404*/ 	.short	0x0100
        /*0406*/ 	.byte	0x08
	.zero		1


	//   ....[55]....
        /*0408*/ 	.word	0x000005c0
        /*040c*/ 	.word	0x000000ff
        /*0410*/ 	.word	0x00000298
        /*0414*/ 	.short	0x0100
        /*0416*/ 	.byte	0x08
	.zero		1


	//   ....[56]....
        /*0418*/ 	.word	0x000005d0
        /*041c*/ 	.word	0x000000ff
        /*0420*/ 	.word	0x000000e0
        /*0424*/ 	.short	0x0100
        /*0426*/ 	.byte	0x08
	.zero		1


	//   ....[57]....
        /*0428*/ 	.word	0x000005e0
        /*042c*/ 	.word	0x000000ff
        /*0430*/ 	.word	0x000002a0
        /*0434*/ 	.short	0x0100
        /*0436*/ 	.byte	0x08
	.zero		1


	//   ....[58]....
        /*0438*/ 	.word	0x000005f0
        /*043c*/ 	.word	0x000000ff
        /*0440*/ 	.word	0x000000e8
        /*0444*/ 	.short	0x0100
        /*0446*/ 	.byte	0x08
	.zero		1


	//   ....[59]....
        /*0448*/ 	.word	0x00000600
        /*044c*/ 	.word	0x000000ff
        /*0450*/ 	.word	0x000002a8
        /*0454*/ 	.short	0x0100
        /*0456*/ 	.byte	0x08
	.zero		1


	//   ....[60]....
        /*0458*/ 	.word	0x00000610
        /*045c*/ 	.word	0x000000ff
        /*0460*/ 	.word	0x000000f0
        /*0464*/ 	.short	0x0100
        /*0466*/ 	.byte	0x08
	.zero		1


	//   ....[61]....
        /*0468*/ 	.word	0x00000620
        /*046c*/ 	.word	0x000000ff
        /*0470*/ 	.word	0x000002b0
        /*0474*/ 	.short	0x0100
        /*0476*/ 	.byte	0x08
	.zero		1


	//   ....[62]....
        /*0478*/ 	.word	0x00000630
        /*047c*/ 	.word	0x000000ff
        /*0480*/ 	.word	0x000000f8
        /*0484*/ 	.short	0x0100
        /*0486*/ 	.byte	0x08
	.zero		1


	//   ....[63]....
        /*0488*/ 	.word	0x00000640
        /*048c*/ 	.word	0x000000ff
        /*0490*/ 	.word	0x000002b8
        /*0494*/ 	.short	0x0100
        /*0496*/ 	.byte	0x08
	.zero		1


	//   ....[64]....
        /*0498*/ 	.word	0x00000650
        /*049c*/ 	.word	0x000000ff
        /*04a0*/ 	.word	0x00000100
        /*04a4*/ 	.short	0x0100
        /*04a6*/ 	.byte	0x08
	.zero		1


	//   ....[65]....
        /*04a8*/ 	.word	0x00000660
        /*04ac*/ 	.word	0x000000ff
        /*04b0*/ 	.word	0x000002c0
        /*04b4*/ 	.short	0x0100
        /*04b6*/ 	.byte	0x08
	.zero		1


	//   ....[66]....
        /*04b8*/ 	.word	0x00000670
        /*04bc*/ 	.word	0x000000ff
        /*04c0*/ 	.word	0x00000108
        /*04c4*/ 	.short	0x0100
        /*04c6*/ 	.byte	0x08
	.zero		1


	//   ....[67]....
        /*04c8*/ 	.word	0x00000680
        /*04cc*/ 	.word	0x000000ff
        /*04d0*/ 	.word	0x000002c8
        /*04d4*/ 	.short	0x0100
        /*04d6*/ 	.byte	0x08
	.zero		1


	//   ....[68]....
        /*04d8*/ 	.word	0x00000690
        /*04dc*/ 	.word	0x000000ff
        /*04e0*/ 	.word	0x00000110
        /*04e4*/ 	.short	0x0100
        /*04e6*/ 	.byte	0x08
	.zero		1


	//   ....[69]....
        /*04e8*/ 	.word	0x000006a0
        /*04ec*/ 	.word	0x000000ff
        /*04f0*/ 	.word	0x000002d0
        /*04f4*/ 	.short	0x0100
        /*04f6*/ 	.byte	0x08
	.zero		1


	//   ....[70]....
        /*04f8*/ 	.word	0x000006b0
        /*04fc*/ 	.word	0x000000ff
        /*0500*/ 	.word	0x00000118
        /*0504*/ 	.short	0x0100
        /*0506*/ 	.byte	0x08
	.zero		1


	//   ....[71]....
        /*0508*/ 	.word	0x000006c0
        /*050c*/ 	.word	0x000000ff
        /*0510*/ 	.word	0x000002d8
        /*0514*/ 	.short	0x0100
        /*0516*/ 	.byte	0x08
	.zero		1


	//   ....[72]....
        /*0518*/ 	.word	0x000006d0
        /*051c*/ 	.word	0x000000ff
        /*0520*/ 	.word	0x00000120
        /*0524*/ 	.short	0x0100
        /*0526*/ 	.byte	0x08
	.zero		1


	//   ....[73]....
        /*0528*/ 	.word	0x000006e0
        /*052c*/ 	.word	0x000000ff
        /*0530*/ 	.word	0x000002e0
        /*0534*/ 	.short	0x0100
        /*0536*/ 	.byte	0x08
	.zero		1


	//   ....[74]....
        /*0538*/ 	.word	0x000006f0
        /*053c*/ 	.word	0x000000ff
        /*0540*/ 	.word	0x00000128
        /*0544*/ 	.short	0x0100
        /*0546*/ 	.byte	0x08
	.zero		1


	//   ....[75]....
        /*0548*/ 	.word	0x00000700
        /*054c*/ 	.word	0x000000ff
        /*0550*/ 	.word	0x000002e8
        /*0554*/ 	.short	0x0100
        /*0556*/ 	.byte	0x08
	.zero		1


	//   ....[76]....
        /*0558*/ 	.word	0x00000710
        /*055c*/ 	.word	0x000000ff
        /*0560*/ 	.word	0x00000130
        /*0564*/ 	.short	0x0100
        /*0566*/ 	.byte	0x08
	.zero		1


	//   ....[77]....
        /*0568*/ 	.word	0x00000720
        /*056c*/ 	.word	0x000000ff
        /*0570*/ 	.word	0x000002f0
        /*0574*/ 	.short	0x0100
        /*0576*/ 	.byte	0x08
	.zero		1


	//   ....[78]....
        /*0578*/ 	.word	0x00000730
        /*057c*/ 	.word	0x000000ff
        /*0580*/ 	.word	0x00000138
        /*0584*/ 	.short	0x0100
        /*0586*/ 	.byte	0x08
	.zero		1


	//   ....[79]....
        /*0588*/ 	.word	0x00000740
        /*058c*/ 	.word	0x000000ff
        /*0590*/ 	.word	0x000002f8
        /*0594*/ 	.short	0x0100
        /*0596*/ 	.byte	0x08
	.zero		1


	//   ....[80]....
        /*0598*/ 	.word	0x00000750
        /*059c*/ 	.word	0x000000ff
        /*05a0*/ 	.word	0x00000140
        /*05a4*/ 	.short	0x0100
        /*05a6*/ 	.byte	0x08
	.zero		1


	//   ....[81]....
        /*05a8*/ 	.word	0x00000760
        /*05ac*/ 	.word	0x000000ff
        /*05b0*/ 	.word	0x00000300
        /*05b4*/ 	.short	0x0100
        /*05b6*/ 	.byte	0x08
	.zero		1


	//   ....[82]....
        /*05b8*/ 	.word	0x00000770
        /*05bc*/ 	.word	0x000000ff
        /*05c0*/ 	.word	0x00000148
        /*05c4*/ 	.short	0x0100
        /*05c6*/ 	.byte	0x08
	.zero		1


	//   ....[83]....
        /*05c8*/ 	.word	0x00000780
        /*05cc*/ 	.word	0x000000ff
        /*05d0*/ 	.word	0x00000308
        /*05d4*/ 	.short	0x0100
        /*05d6*/ 	.byte	0x08
	.zero		1


	//   ....[84]....
        /*05d8*/ 	.word	0x00000790
        /*05dc*/ 	.word	0x000000ff
        /*05e0*/ 	.word	0x00000150
        /*05e4*/ 	.short	0x0100
        /*05e6*/ 	.byte	0x08
	.zero		1


	//   ....[85]....
        /*05e8*/ 	.word	0x000007a0
        /*05ec*/ 	.word	0x000000ff
        /*05f0*/ 	.word	0x00000310
        /*05f4*/ 	.short	0x0100
        /*05f6*/ 	.byte	0x08
	.zero		1


	//   ....[86]....
        /*05f8*/ 	.word	0x000007b0
        /*05fc*/ 	.word	0x000000ff
        /*0600*/ 	.word	0x00000158
        /*0604*/ 	.short	0x0100
        /*0606*/ 	.byte	0x08
	.zero		1


	//   ....[87]....
        /*0608*/ 	.word	0x000007c0
        /*060c*/ 	.word	0x000000ff
        /*0610*/ 	.word	0x00000318
        /*0614*/ 	.short	0x0100
        /*0616*/ 	.byte	0x08
	.zero		1


	//   ....[88]....
        /*0618*/ 	.word	0x000007d0
        /*061c*/ 	.word	0x000000ff
        /*0620*/ 	.word	0x00000160
        /*0624*/ 	.short	0x0100
        /*0626*/ 	.byte	0x08
	.zero		1


	//   ....[89]....
        /*0628*/ 	.word	0x000007e0
        /*062c*/ 	.word	0x000000ff
        /*0630*/ 	.word	0x00000320
        /*0634*/ 	.short	0x0100
        /*0636*/ 	.byte	0x08
	.zero		1


	//   ....[90]....
        /*0638*/ 	.word	0x000007f0
        /*063c*/ 	.word	0x000000ff
        /*0640*/ 	.word	0x00000168
        /*0644*/ 	.short	0x0100
        /*0646*/ 	.byte	0x08
	.zero		1


	//   ....[91]....
        /*0648*/ 	.word	0x00000800
        /*064c*/ 	.word	0x000000ff
        /*0650*/ 	.word	0x00000328
        /*0654*/ 	.short	0x0100
        /*0656*/ 	.byte	0x08
	.zero		1


	//   ....[92]....
        /*0658*/ 	.word	0x00000810
        /*065c*/ 	.word	0x000000ff
        /*0660*/ 	.word	0x00000170
        /*0664*/ 	.short	0x0100
        /*0666*/ 	.byte	0x08
	.zero		1


	//   ....[93]....
        /*0668*/ 	.word	0x00000820
        /*066c*/ 	.word	0x000000ff
        /*0670*/ 	.word	0x00000330
        /*0674*/ 	.short	0x0100
        /*0676*/ 	.byte	0x08
	.zero		1


	//   ....[94]....
        /*0678*/ 	.word	0x00000830
        /*067c*/ 	.word	0x000000ff
        /*0680*/ 	.word	0x00000178
        /*0684*/ 	.short	0x0100
        /*0686*/ 	.byte	0x08
	.zero		1


	//   ....[95]....
        /*0688*/ 	.word	0x00000840
        /*068c*/ 	.word	0x000000ff
        /*0690*/ 	.word	0x00000338
        /*0694*/ 	.short	0x0100
        /*0696*/ 	.byte	0x08
	.zero		1


	//   ....[96]....
        /*0698*/ 	.word	0x00000850
        /*069c*/ 	.word	0x000000ff
        /*06a0*/ 	.word	0x00000180
        /*06a4*/ 	.short	0x0100
        /*06a6*/ 	.byte	0x08
	.zero		1


	//   ....[97]....
        /*06a8*/ 	.word	0x00000860
        /*06ac*/ 	.word	0x000000ff
        /*06b0*/ 	.word	0x00000340
        /*06b4*/ 	.short	0x0100
        /*06b6*/ 	.byte	0x08
	.zero		1


	//   ....[98]....
        /*06b8*/ 	.word	0x00000870
        /*06bc*/ 	.word	0x000000ff
        /*06c0*/ 	.word	0x00000188
        /*06c4*/ 	.short	0x0100
        /*06c6*/ 	.byte	0x08
	.zero		1


	//   ....[99]....
        /*06c8*/ 	.word	0x00000880
        /*06cc*/ 	.word	0x000000ff
        /*06d0*/ 	.word	0x00000348
        /*06d4*/ 	.short	0x0100
        /*06d6*/ 	.byte	0x08
	.zero		1


	//   ....[100]....
        /*06d8*/ 	.word	0x00000890
        /*06dc*/ 	.word	0x000000ff
        /*06e0*/ 	.word	0x00000190
        /*06e4*/ 	.short	0x0100
        /*06e6*/ 	.byte	0x08
	.zero		1


	//   ....[101]....
        /*06e8*/ 	.word	0x000008a0
        /*06ec*/ 	.word	0x000000ff
        /*06f0*/ 	.word	0x00000350
        /*06f4*/ 	.short	0x0100
        /*06f6*/ 	.byte	0x08
	.zero		1


	//   ....[102]....
        /*06f8*/ 	.word	0x000008b0
        /*06fc*/ 	.word	0x000000ff
        /*0700*/ 	.word	0x00000198
        /*0704*/ 	.short	0x0100
        /*0706*/ 	.byte	0x08
	.zero		1


	//   ....[103]....
        /*0708*/ 	.word	0x000008c0
        /*070c*/ 	.word	0x000000ff
        /*0710*/ 	.word	0x00000358
        /*0714*/ 	.short	0x0100
        /*0716*/ 	.byte	0x08
	.zero		1


	//   ....[104]....
        /*0718*/ 	.word	0x000008d0
        /*071c*/ 	.word	0x000000ff
        /*0720*/ 	.word	0x000001a0
        /*0724*/ 	.short	0x0100
        /*0726*/ 	.byte	0x08
	.zero		1


	//   ....[105]....
        /*0728*/ 	.word	0x000008e0
        /*072c*/ 	.word	0x000000ff
        /*0730*/ 	.word	0x00000360
        /*0734*/ 	.short	0x0100
        /*0736*/ 	.byte	0x08
	.zero		1


	//   ....[106]....
        /*0738*/ 	.word	0x000008f0
        /*073c*/ 	.word	0x000000ff
        /*0740*/ 	.word	0x000001a8
        /*0744*/ 	.short	0x0100
        /*0746*/ 	.byte	0x08
	.zero		1


	//   ....[107]....
        /*0748*/ 	.word	0x00000900
        /*074c*/ 	.word	0x000000ff
        /*0750*/ 	.word	0x00000368
        /*0754*/ 	.short	0x0100
        /*0756*/ 	.byte	0x08
	.zero		1


	//   ....[108]....
        /*0758*/ 	.word	0x00000910
        /*075c*/ 	.word	0x000000ff
        /*0760*/ 	.word	0x000001b0
        /*0764*/ 	.short	0x0100
        /*0766*/ 	.byte	0x08
	.zero		1


	//   ....[109]....
        /*0768*/ 	.word	0x00000920
        /*076c*/ 	.word	0x000000ff
        /*0770*/ 	.word	0x00000370
        /*0774*/ 	.short	0x0100
        /*0776*/ 	.byte	0x08
	.zero		1


	//   ....[110]....
        /*0778*/ 	.word	0x00000930
        /*077c*/ 	.word	0x000000ff
        /*0780*/ 	.word	0x000001b8
        /*0784*/ 	.short	0x0100
        /*0786*/ 	.byte	0x08
	.zero		1


	//   ....[111]....
        /*0788*/ 	.word	0x00000940
        /*078c*/ 	.word	0x000000ff
        /*0790*/ 	.word	0x00000378
        /*0794*/ 	.short	0x0100
        /*0796*/ 	.byte	0x08
	.zero		1


	//   ....[112]....
        /*0798*/ 	.word	0x00000e70
        /*079c*/ 	.word	0x000000ff
        /*07a0*/ 	.word	0x000003b0
        /*07a4*/ 	.short	0x0100
        /*07a6*/ 	.byte	0x08
	.zero		1


	//   ....[113]....
        /*07a8*/ 	.word	0x00000f10
        /*07ac*/ 	.word	0x000000ff
        /*07b0*/ 	.word	0x000003b8
        /*07b4*/ 	.short	0x0100
        /*07b6*/ 	.byte	0x08
	.zero		1


	//   ....[114]....
        /*07b8*/ 	.word	0x00000f80
        /*07bc*/ 	.word	0x000000ff
        /*07c0*/ 	.word	0x00000390
        /*07c4*/ 	.short	0x0100
        /*07c6*/ 	.byte	0x09
	.zero		1


	//   ....[115]....
        /*07c8*/ 	.word	0x00000f90
        /*07cc*/ 	.word	0x000000ff
        /*07d0*/ 	.word	0x00000398
        /*07d4*/ 	.short	0x0100
        /*07d6*/ 	.byte	0x09
	.zero		1


	//   ....[116]....
        /*07d8*/ 	.word	0x00000fa0
        /*07dc*/ 	.word	0x000000ff
        /*07e0*/ 	.word	0x000003a0
        /*07e4*/ 	.short	0x0100
        /*07e6*/ 	.byte	0x09
	.zero		1


	//   ....[117]....
        /*07e8*/ 	.word	0x00000fb0
        /*07ec*/ 	.word	0x000000ff
        /*07f0*/ 	.word	0x000003a8
        /*07f4*/ 	.short	0x0100
        /*07f6*/ 	.byte	0x09
	.zero		1


	//   ....[118]....
        /*07f8*/ 	.word	0x00001d90
        /*07fc*/ 	.word	0x000000ff
        /*0800*/ 	.word	0xfffffff8
        /*0804*/ 	.short	0x010a
        /*0806*/ 	.byte	0x0f
	.zero		1


	//   ....[119]....
        /*0808*/ 	.word	0x00002060
        /*080c*/ 	.word	0x000000ff
        /*0810*/ 	.word	0x00000000
        /*0814*/ 	.short	0x010a
        /*0816*/ 	.byte	0x06
	.zero		1


	//   ....[120]....
        /*0818*/ 	.word	0x000020a0
        /*081c*/ 	.word	0x000000ff
        /*0820*/ 	.word	0x00000000
        /*0824*/ 	.short	0x010a
        /*0826*/ 	.byte	0x06
	.zero		1


	//   ....[121]....
        /*0828*/ 	.word	0x000025c0
        /*082c*/ 	.word	0x000000ff
        /*0830*/ 	.word	0x00000000
        /*0834*/ 	.short	0x010a
        /*0836*/ 	.byte	0x09
	.zero		1


	//   ....[122]....
        /*0838*/ 	.word	0x00002600
        /*083c*/ 	.word	0x000000ff
        /*0840*/ 	.word	0x00000000
        /*0844*/ 	.short	0x010a
        /*0846*/ 	.byte	0x09
	.zero		1


	//   ....[123]....
        /*0848*/ 	.word	0x00002990
        /*084c*/ 	.word	0x00000013
        /*0850*/ 	.word	0x00000000
        /*0854*/ 	.short	0x0101
        /*0856*/ 	.byte	0x3f
	.zero		1


	//   ....[124]....
        /*0858*/ 	.word	0x00002d10
        /*085c*/ 	.word	0x00000011
        /*0860*/ 	.word	0x00000000
        /*0864*/ 	.short	0x0101
        /*0866*/ 	.byte	0x17
	.zero		1


	//   ....[125]....
        /*0868*/ 	.word	0x00002e20
        /*086c*/ 	.word	0x00000011
        /*0870*/ 	.word	0x00000000
        /*0874*/ 	.short	0x0101
        /*0876*/ 	.byte	0x3f
	.zero		1


	//   ....[126]....
        /*0878*/ 	.word	0x00002ee0
        /*087c*/ 	.word	0x000000ff
        /*0880*/ 	.word	0x00000008
        /*0884*/ 	.short	0x010a
        /*0886*/ 	.byte	0x0f
	.zero		1


	//   ....[127]....
        /*0888*/ 	.word	0x00005740
        /*088c*/ 	.word	0x00000004
        /*0890*/ 	.word	0x00000000
        /*0894*/ 	.short	0x0101
        /*0896*/ 	.byte	0x17
	.zero		1


	//   ....[128]....
        /*0898*/ 	.word	0x00006130
        /*089c*/ 	.word	0x00000013
        /*08a0*/ 	.word	0x000001c0
        /*08a4*/ 	.short	0x010a
        /*08a6*/ 	.byte	0x3f
	.zero		1


	//   ....[129]....
        /*08a8*/ 	.word	0x00006510
        /*08ac*/ 	.word	0x00000004
        /*08b0*/ 	.word	0x000003b8
        /*08b4*/ 	.short	0x0101
        /*08b6*/ 	.byte	0x3f
	.zero		1


	//   ....[130]....
        /*08b8*/ 	.word	0x00006c40
        /*08bc*/ 	.word	0x00000005
        /*08c0*/ 	.word	0x00000000
        /*08c4*/ 	.short	0x010a
        /*08c6*/ 	.byte	0x3f
	.zero		1


	//   ....[131]....
        /*08c8*/ 	.word	0x00006cc0
        /*08cc*/ 	.word	0x00000007
        /*08d0*/ 	.word	0x00000000
        /*08d4*/ 	.short	0x010a
        /*08d6*/ 	.byte	0x3f
	.zero		1


	//   ....[132]....
        /*08d8*/ 	.word	0x00006d50
        /*08dc*/ 	.word	0x00000006
        /*08e0*/ 	.word	0x00000000
        /*08e4*/ 	.short	0x010a
        /*08e6*/ 	.byte	0x3f
	.zero		1


	//   ....[133]....
        /*08e8*/ 	.word	0x00006de0
        /*08ec*/ 	.word	0x00000007
        /*08f0*/ 	.word	0x00000000
        /*08f4*/ 	.short	0x010a
        /*08f6*/ 	.byte	0x3f
	.zero		1


	//   ....[134]....
        /*08f8*/ 	.word	0x00006e70
        /*08fc*/ 	.word	0x00000006
        /*0900*/ 	.word	0x00000000
        /*0904*/ 	.short	0x010a
        /*0906*/ 	.byte	0x3f
	.zero		1


	//   ....[135]....
        /*0908*/ 	.word	0x00006f00
        /*090c*/ 	.word	0x00000007
        /*0910*/ 	.word	0x00000000
        /*0914*/ 	.short	0x010a
        /*0916*/ 	.byte	0x3f
	.zero		1


	//   ....[136]....
        /*0918*/ 	.word	0x00006f90
        /*091c*/ 	.word	0x00000006
        /*0920*/ 	.word	0x00000000
        /*0924*/ 	.short	0x010a
        /*0926*/ 	.byte	0x3f
	.zero		1


	//   ....[137]....
        /*0928*/ 	.word	0x00007020
        /*092c*/ 	.word	0x00000007
        /*0930*/ 	.word	0x00000000
        /*0934*/ 	.short	0x010a
        /*0936*/ 	.byte	0x3f
	.zero		1


	//   ....[138]....
        /*0938*/ 	.word	0x000070b0
        /*093c*/ 	.word	0x00000006
        /*0940*/ 	.word	0x00000000
        /*0944*/ 	.short	0x010a
        /*0946*/ 	.byte	0x3f
	.zero		1


	//   ....[139]....
        /*0948*/ 	.word	0x00007140
        /*094c*/ 	.word	0x00000007
        /*0950*/ 	.word	0x00000000
        /*0954*/ 	.short	0x010a
        /*0956*/ 	.byte	0x3f
	.zero		1


	//   ....[140]....
        /*0958*/ 	.word	0x000071d0
        /*095c*/ 	.word	0x00000006
        /*0960*/ 	.word	0x00000000
        /*0964*/ 	.short	0x010a
        /*0966*/ 	.byte	0x3f
	.zero		1


	//   ....[141]....
        /*0968*/ 	.word	0x00007260
        /*096c*/ 	.word	0x00000007
        /*0970*/ 	.word	0x00000000
        /*0974*/ 	.short	0x010a
        /*0976*/ 	.byte	0x3f
	.zero		1


	//   ....[142]....
        /*0978*/ 	.word	0x000072f0
        /*097c*/ 	.word	0x00000006
        /*0980*/ 	.word	0x00000000
        /*0984*/ 	.short	0x010a
        /*0986*/ 	.byte	0x3f
	.zero		1


	//   ....[143]....
        /*0988*/ 	.word	0x00007380
        /*098c*/ 	.word	0x00000007
        /*0990*/ 	.word	0x00000000
        /*0994*/ 	.short	0x010a
        /*0996*/ 	.byte	0x3f
	.zero		1


	//   ....[144]....
        /*0998*/ 	.word	0x00007410
        /*099c*/ 	.word	0x00000006
        /*09a0*/ 	.word	0x00000000
        /*09a4*/ 	.short	0x010a
        /*09a6*/ 	.byte	0x3f
	.zero		1


	//   ....[145]....
        /*09a8*/ 	.word	0x000074a0
        /*09ac*/ 	.word	0x00000007
        /*09b0*/ 	.word	0x00000000
        /*09b4*/ 	.short	0x010a
        /*09b6*/ 	.byte	0x3f
	.zero		1


	//   ....[146]....
        /*09b8*/ 	.word	0x00007530
        /*09bc*/ 	.word	0x00000006
        /*09c0*/ 	.word	0x00000000
        /*09c4*/ 	.short	0x010a
        /*09c6*/ 	.byte	0x3f
	.zero		1


	//   ....[147]....
        /*09c8*/ 	.word	0x000075c0
        /*09cc*/ 	.word	0x00000007
        /*09d0*/ 	.word	0x00000000
        /*09d4*/ 	.short	0x010a
        /*09d6*/ 	.byte	0x3f
	.zero		1


	//   ....[148]....
        /*09d8*/ 	.word	0x00007650
        /*09dc*/ 	.word	0x00000006
        /*09e0*/ 	.word	0x00000000
        /*09e4*/ 	.short	0x010a
        /*09e6*/ 	.byte	0x3f
	.zero		1


	//   ....[149]....
        /*09e8*/ 	.word	0x000076e0
        /*09ec*/ 	.word	0x00000007
        /*09f0*/ 	.word	0x00000000
        /*09f4*/ 	.short	0x010a
        /*09f6*/ 	.byte	0x3f
	.zero		1


	//   ....[150]....
        /*09f8*/ 	.word	0x00007770
        /*09fc*/ 	.word	0x00000006
        /*0a00*/ 	.word	0x00000000
        /*0a04*/ 	.short	0x010a
        /*0a06*/ 	.byte	0x3f
	.zero		1


	//   ....[151]....
        /*0a08*/ 	.word	0x00007800
        /*0a0c*/ 	.word	0x00000007
        /*0a10*/ 	.word	0x00000000
        /*0a14*/ 	.short	0x010a
        /*0a16*/ 	.byte	0x3f
	.zero		1


	//   ....[152]....
        /*0a18*/ 	.word	0x00007890
        /*0a1c*/ 	.word	0x00000006
        /*0a20*/ 	.word	0x00000000
        /*0a24*/ 	.short	0x010a
        /*0a26*/ 	.byte	0x3f
	.zero		1


	//   ....[153]....
        /*0a28*/ 	.word	0x00007920
        /*0a2c*/ 	.word	0x00000007
        /*0a30*/ 	.word	0x00000000
        /*0a34*/ 	.short	0x010a
        /*0a36*/ 	.byte	0x3f
	.zero		1


	//   ....[154]....
        /*0a38*/ 	.word	0x000079b0
        /*0a3c*/ 	.word	0x00000006
        /*0a40*/ 	.word	0x00000000
        /*0a44*/ 	.short	0x010a
        /*0a46*/ 	.byte	0x3f
	.zero		1


	//   ....[155]....
        /*0a48*/ 	.word	0x00007a40
        /*0a4c*/ 	.word	0x00000007
        /*0a50*/ 	.word	0x00000000
        /*0a54*/ 	.short	0x010a
        /*0a56*/ 	.byte	0x3f
	.zero		1


	//   ....[156]....
        /*0a58*/ 	.word	0x00007ad0
        /*0a5c*/ 	.word	0x00000006
        /*0a60*/ 	.word	0x00000000
        /*0a64*/ 	.short	0x010a
        /*0a66*/ 	.byte	0x3f
	.zero		1


	//   ....[157]....
        /*0a68*/ 	.word	0x00007b60
        /*0a6c*/ 	.word	0x00000007
        /*0a70*/ 	.word	0x00000000
        /*0a74*/ 	.short	0x010a
        /*0a76*/ 	.byte	0x3f
	.zero		1


	//   ....[158]....
        /*0a78*/ 	.word	0x00007bf0
        /*0a7c*/ 	.word	0x00000006
        /*0a80*/ 	.word	0x00000000
        /*0a84*/ 	.short	0x010a
        /*0a86*/ 	.byte	0x3f
	.zero		1


	//   ....[159]....
        /*0a88*/ 	.word	0x00007c80
        /*0a8c*/ 	.word	0x00000007
        /*0a90*/ 	.word	0x00000000
        /*0a94*/ 	.short	0x010a
        /*0a96*/ 	.byte	0x3f
	.zero		1


	//   ....[160]....
        /*0a98*/ 	.word	0x00007d10
        /*0a9c*/ 	.word	0x00000006
        /*0aa0*/ 	.word	0x00000000
        /*0aa4*/ 	.short	0x010a
        /*0aa6*/ 	.byte	0x3f
	.zero		1


	//   ....[161]....
        /*0aa8*/ 	.word	0x00007da0
        /*0aac*/ 	.word	0x00000007
        /*0ab0*/ 	.word	0x00000000
        /*0ab4*/ 	.short	0x010a
        /*0ab6*/ 	.byte	0x3f
	.zero		1


	//   ....[162]....
        /*0ab8*/ 	.word	0x00007e30
        /*0abc*/ 	.word	0x00000006
        /*0ac0*/ 	.word	0x00000000
        /*0ac4*/ 	.short	0x010a
        /*0ac6*/ 	.byte	0x3f
	.zero		1


	//   ....[163]....
        /*0ac8*/ 	.word	0x00007ec0
        /*0acc*/ 	.word	0x00000007
        /*0ad0*/ 	.word	0x00000000
        /*0ad4*/ 	.short	0x010a
        /*0ad6*/ 	.byte	0x3f
	.zero		1


	//   ....[164]....
        /*0ad8*/ 	.word	0x00007f50
        /*0adc*/ 	.word	0x00000006
        /*0ae0*/ 	.word	0x00000000
        /*0ae4*/ 	.short	0x010a
        /*0ae6*/ 	.byte	0x3f
	.zero		1


	//   ....[165]....
        /*0ae8*/ 	.word	0x00007fe0
        /*0aec*/ 	.word	0x00000007
        /*0af0*/ 	.word	0x00000000
        /*0af4*/ 	.short	0x010a
        /*0af6*/ 	.byte	0x3f
	.zero		1


	//   ....[166]....
        /*0af8*/ 	.word	0x00008070
        /*0afc*/ 	.word	0x00000006
        /*0b00*/ 	.word	0x00000000
        /*0b04*/ 	.short	0x010a
        /*0b06*/ 	.byte	0x3f
	.zero		1


	//   ....[167]....
        /*0b08*/ 	.word	0x00008100
        /*0b0c*/ 	.word	0x00000007
        /*0b10*/ 	.word	0x00000000
        /*0b14*/ 	.short	0x010a
        /*0b16*/ 	.byte	0x3f
	.zero		1


	//   ....[168]....
        /*0b18*/ 	.word	0x00008190
        /*0b1c*/ 	.word	0x00000006
        /*0b20*/ 	.word	0x00000000
        /*0b24*/ 	.short	0x010a
        /*0b26*/ 	.byte	0x3f
	.zero		1


	//   ....[169]....
        /*0b28*/ 	.word	0x00008220
        /*0b2c*/ 	.word	0x00000007
        /*0b30*/ 	.word	0x00000000
        /*0b34*/ 	.short	0x010a
        /*0b36*/ 	.byte	0x3f
	.zero		1


	//   ....[170]....
        /*0b38*/ 	.word	0x000082b0
        /*0b3c*/ 	.word	0x00000006
        /*0b40*/ 	.word	0x00000000
        /*0b44*/ 	.short	0x010a
        /*0b46*/ 	.byte	0x3f
	.zero		1


	//   ....[171]....
        /*0b48*/ 	.word	0x00008340
        /*0b4c*/ 	.word	0x00000007
        /*0b50*/ 	.word	0x00000000
        /*0b54*/ 	.short	0x010a
        /*0b56*/ 	.byte	0x3f
	.zero		1


	//   ....[172]....
        /*0b58*/ 	.word	0x000083d0
        /*0b5c*/ 	.word	0x00000006
        /*0b60*/ 	.word	0x00000000
        /*0b64*/ 	.short	0x010a
        /*0b66*/ 	.byte	0x3f
	.zero		1


	//   ....[173]....
        /*0b68*/ 	.word	0x00008460
        /*0b6c*/ 	.word	0x00000007
        /*0b70*/ 	.word	0x00000000
        /*0b74*/ 	.short	0x010a
        /*0b76*/ 	.byte	0x3f
	.zero		1


	//   ....[174]....
        /*0b78*/ 	.word	0x000084f0
        /*0b7c*/ 	.word	0x00000006
        /*0b80*/ 	.word	0x00000000
        /*0b84*/ 	.short	0x010a
        /*0b86*/ 	.byte	0x3f
	.zero		1


	//   ....[175]....
        /*0b88*/ 	.word	0x00008580
        /*0b8c*/ 	.word	0x00000007
        /*0b90*/ 	.word	0x00000000
        /*0b94*/ 	.short	0x010a
        /*0b96*/ 	.byte	0x3f
	.zero		1


	//   ....[176]....
        /*0b98*/ 	.word	0x00008610
        /*0b9c*/ 	.word	0x00000006
        /*0ba0*/ 	.word	0x00000000
        /*0ba4*/ 	.short	0x010a
        /*0ba6*/ 	.byte	0x3f
	.zero		1


	//   ....[177]....
        /*0ba8*/ 	.word	0x000086a0
        /*0bac*/ 	.word	0x00000007
        /*0bb0*/ 	.word	0x00000000
        /*0bb4*/ 	.short	0x010a
        /*0bb6*/ 	.byte	0x3f
	.zero		1


	//   ....[178]....
        /*0bb8*/ 	.word	0x00008730
        /*0bbc*/ 	.word	0x00000006
        /*0bc0*/ 	.word	0x00000000
        /*0bc4*/ 	.short	0x010a
        /*0bc6*/ 	.byte	0x3f
	.zero		1


	//   ....[179]....
        /*0bc8*/ 	.word	0x000087c0
        /*0bcc*/ 	.word	0x00000007
        /*0bd0*/ 	.word	0x00000000
        /*0bd4*/ 	.short	0x010a
        /*0bd6*/ 	.byte	0x3f
	.zero		1


	//   ....[180]....
        /*0bd8*/ 	.word	0x00008850
        /*0bdc*/ 	.word	0x00000006
        /*0be0*/ 	.word	0x00000000
        /*0be4*/ 	.short	0x010a
        /*0be6*/ 	.byte	0x3f
	.zero		1


	//   ....[181]....
        /*0be8*/ 	.word	0x000088e0
        /*0bec*/ 	.word	0x00000007
        /*0bf0*/ 	.word	0x00000000
        /*0bf4*/ 	.short	0x010a
        /*0bf6*/ 	.byte	0x3f
	.zero		1


	//   ....[182]....
        /*0bf8*/ 	.word	0x00008970
        /*0bfc*/ 	.word	0x00000006
        /*0c00*/ 	.word	0x00000000
        /*0c04*/ 	.short	0x010a
        /*0c06*/ 	.byte	0x3f
	.zero		1


	//   ....[183]....
        /*0c08*/ 	.word	0x00008a00
        /*0c0c*/ 	.word	0x00000007
        /*0c10*/ 	.word	0x00000000
        /*0c14*/ 	.short	0x010a
        /*0c16*/ 	.byte	0x3f
	.zero		1


	//   ....[184]....
        /*0c18*/ 	.word	0x00008a90
        /*0c1c*/ 	.word	0x00000006
        /*0c20*/ 	.word	0x00000000
        /*0c24*/ 	.short	0x010a
        /*0c26*/ 	.byte	0x3f
	.zero		1


	//   ....[185]....
        /*0c28*/ 	.word	0x00008b20
        /*0c2c*/ 	.word	0x00000003
        /*0c30*/ 	.word	0x00000000
        /*0c34*/ 	.short	0x010a
        /*0c36*/ 	.byte	0x3f
	.zero		1


	//   ....[186]....
        /*0c38*/ 	.word	0x00008b90
        /*0c3c*/ 	.word	0x00000011
        /*0c40*/ 	.word	0xfffffff8
        /*0c44*/ 	.short	0x010a
        /*0c46*/ 	.byte	0x3f
	.zero		1


	//   ....[187]....
        /*0c48*/ 	.word	0x00008bf0
        /*0c4c*/ 	.word	0x00000011
        /*0c50*/ 	.word	0x00000000
        /*0c54*/ 	.short	0x010a
        /*0c56*/ 	.byte	0x3f
	.zero		1


	//   ....[188]....
        /*0c58*/ 	.word	0x00008c50
        /*0c5c*/ 	.word	0x00000013
        /*0c60*/ 	.word	0x00000000
        /*0c64*/ 	.short	0x010a
        /*0c66*/ 	.byte	0x3f
	.zero		1


	//   ....[189]....
        /*0c68*/ 	.word	0x00008cb0
        /*0c6c*/ 	.word	0x00000011
        /*0c70*/ 	.word	0x00000008
        /*0c74*/ 	.short	0x010a
        /*0c76*/ 	.byte	0x3f
	.zero		1


	//   ....[190]....
        /*0c78*/ 	.word	0x00008d80
        /*0c7c*/ 	.word	0x00000013
        /*0c80*/ 	.word	0x000001c0
        /*0c84*/ 	.short	0x010a
        /*0c86*/ 	.byte	0x3f
	.zero		1


	//   ....[191]....
        /*0c88*/ 	.word	0x00008e60
        /*0c8c*/ 	.word	0x00000005
        /*0c90*/ 	.word	0x00000000
        /*0c94*/ 	.short	0x010a
        /*0c96*/ 	.byte	0x3f
	.zero		1


	//   ....[192]....
        /*0c98*/ 	.word	0x00008eb0
        /*0c9c*/ 	.word	0x00000007
        /*0ca0*/ 	.word	0x00000000
        /*0ca4*/ 	.short	0x010a
        /*0ca6*/ 	.byte	0x3f
	.zero		1


	//   ....[193]....
        /*0ca8*/ 	.word	0x00008f00
        /*0cac*/ 	.word	0x00000006
        /*0cb0*/ 	.word	0x00000000
        /*0cb4*/ 	.short	0x010a
        /*0cb6*/ 	.byte	0x3f
	.zero		1


	//   ....[194]....
        /*0cb8*/ 	.word	0x00008f50
        /*0cbc*/ 	.word	0x00000007
        /*0cc0*/ 	.word	0x00000000
        /*0cc4*/ 	.short	0x010a
        /*0cc6*/ 	.byte	0x3f
	.zero		1


	//   ....[195]....
        /*0cc8*/ 	.word	0x00008fa0
        /*0ccc*/ 	.word	0x00000006
        /*0cd0*/ 	.word	0x00000000
        /*0cd4*/ 	.short	0x010a
        /*0cd6*/ 	.byte	0x3f
	.zero		1


	//   ....[196]....
        /*0cd8*/ 	.word	0x00008ff0
        /*0cdc*/ 	.word	0x00000007
        /*0ce0*/ 	.word	0x00000000
        /*0ce4*/ 	.short	0x010a
        /*0ce6*/ 	.byte	0x3f
	.zero		1


	//   ....[197]....
        /*0ce8*/ 	.word	0x00009040
        /*0cec*/ 	.word	0x00000006
        /*0cf0*/ 	.word	0x00000000
        /*0cf4*/ 	.short	0x010a
        /*0cf6*/ 	.byte	0x3f
	.zero		1


	//   ....[198]....
        /*0cf8*/ 	.word	0x00009090
        /*0cfc*/ 	.word	0x00000007
        /*0d00*/ 	.word	0x00000000
        /*0d04*/ 	.short	0x010a
        /*0d06*/ 	.byte	0x3f
	.zero		1


	//   ....[199]....
        /*0d08*/ 	.word	0x000090e0
        /*0d0c*/ 	.word	0x00000006
        /*0d10*/ 	.word	0x00000000
        /*0d14*/ 	.short	0x010a
        /*0d16*/ 	.byte	0x3f
	.zero		1


	//   ....[200]....
        /*0d18*/ 	.word	0x00009130
        /*0d1c*/ 	.word	0x00000007
        /*0d20*/ 	.word	0x00000000
        /*0d24*/ 	.short	0x010a
        /*0d26*/ 	.byte	0x3f
	.zero		1


	//   ....[201]....
        /*0d28*/ 	.word	0x00009180
        /*0d2c*/ 	.word	0x00000006
        /*0d30*/ 	.word	0x00000000
        /*0d34*/ 	.short	0x010a
        /*0d36*/ 	.byte	0x3f
	.zero		1


	//   ....[202]....
        /*0d38*/ 	.word	0x000091d0
        /*0d3c*/ 	.word	0x00000007
        /*0d40*/ 	.word	0x00000000
        /*0d44*/ 	.short	0x010a
        /*0d46*/ 	.byte	0x3f
	.zero		1


	//   ....[203]....
        /*0d48*/ 	.word	0x00009220
        /*0d4c*/ 	.word	0x00000006
        /*0d50*/ 	.word	0x00000000
        /*0d54*/ 	.short	0x010a
        /*0d56*/ 	.byte	0x3f
	.zero		1


	//   ....[204]....
        /*0d58*/ 	.word	0x00009270
        /*0d5c*/ 	.word	0x00000007
        /*0d60*/ 	.word	0x00000000
        /*0d64*/ 	.short	0x010a
        /*0d66*/ 	.byte	0x3f
	.zero		1


	//   ....[205]....
        /*0d68*/ 	.word	0x000092c0
        /*0d6c*/ 	.word	0x00000006
        /*0d70*/ 	.word	0x00000000
        /*0d74*/ 	.short	0x010a
        /*0d76*/ 	.byte	0x3f
	.zero		1


	//   ....[206]....
        /*0d78*/ 	.word	0x00009310
        /*0d7c*/ 	.word	0x00000007
        /*0d80*/ 	.word	0x00000000
        /*0d84*/ 	.short	0x010a
        /*0d86*/ 	.byte	0x3f
	.zero		1


	//   ....[207]....
        /*0d88*/ 	.word	0x00009360
        /*0d8c*/ 	.word	0x00000006
        /*0d90*/ 	.word	0x00000000
        /*0d94*/ 	.short	0x010a
        /*0d96*/ 	.byte	0x3f
	.zero		1


	//   ....[208]....
        /*0d98*/ 	.word	0x000093b0
        /*0d9c*/ 	.word	0x00000007
        /*0da0*/ 	.word	0x00000000
        /*0da4*/ 	.short	0x010a
        /*0da6*/ 	.byte	0x3f
	.zero		1


	//   ....[209]....
        /*0da8*/ 	.word	0x00009400
        /*0dac*/ 	.word	0x00000006
        /*0db0*/ 	.word	0x00000000
        /*0db4*/ 	.short	0x010a
        /*0db6*/ 	.byte	0x3f
	.zero		1


	//   ....[210]....
        /*0db8*/ 	.word	0x00009450
        /*0dbc*/ 	.word	0x00000007
        /*0dc0*/ 	.word	0x00000000
        /*0dc4*/ 	.short	0x010a
        /*0dc6*/ 	.byte	0x3f
	.zero		1


	//   ....[211]....
        /*0dc8*/ 	.word	0x000094a0
        /*0dcc*/ 	.word	0x00000006
        /*0dd0*/ 	.word	0x00000000
        /*0dd4*/ 	.short	0x010a
        /*0dd6*/ 	.byte	0x3f
	.zero		1


	//   ....[212]....
        /*0dd8*/ 	.word	0x000094f0
        /*0ddc*/ 	.word	0x00000007
        /*0de0*/ 	.word	0x00000000
        /*0de4*/ 	.short	0x010a
        /*0de6*/ 	.byte	0x3f
	.zero		1


	//   ....[213]....
        /*0de8*/ 	.word	0x00009540
        /*0dec*/ 	.word	0x00000006
        /*0df0*/ 	.word	0x00000000
        /*0df4*/ 	.short	0x010a
        /*0df6*/ 	.byte	0x3f
	.zero		1


	//   ....[214]....
        /*0df8*/ 	.word	0x00009590
        /*0dfc*/ 	.word	0x00000007
        /*0e00*/ 	.word	0x00000000
        /*0e04*/ 	.short	0x010a
        /*0e06*/ 	.byte	0x3f
	.zero		1


	//   ....[215]....
        /*0e08*/ 	.word	0x000095e0
        /*0e0c*/ 	.word	0x00000006
        /*0e10*/ 	.word	0x00000000
        /*0e14*/ 	.short	0x010a
        /*0e16*/ 	.byte	0x3f
	.zero		1


	//   ....[216]....
        /*0e18*/ 	.word	0x00009630
        /*0e1c*/ 	.word	0x00000007
        /*0e20*/ 	.word	0x00000000
        /*0e24*/ 	.short	0x010a
        /*0e26*/ 	.byte	0x3f
	.zero		1


	//   ....[217]....
        /*0e28*/ 	.word	0x00009680
        /*0e2c*/ 	.word	0x00000006
        /*0e30*/ 	.word	0x00000000
        /*0e34*/ 	.short	0x010a
        /*0e36*/ 	.byte	0x3f
	.zero		1


	//   ....[218]....
        /*0e38*/ 	.word	0x000096d0
        /*0e3c*/ 	.word	0x00000007
        /*0e40*/ 	.word	0x00000000
        /*0e44*/ 	.short	0x010a
        /*0e46*/ 	.byte	0x3f
	.zero		1


	//   ....[219]....
        /*0e48*/ 	.word	0x00009720
        /*0e4c*/ 	.word	0x00000006
        /*0e50*/ 	.word	0x00000000
        /*0e54*/ 	.short	0x010a
        /*0e56*/ 	.byte	0x3f
	.zero		1


	//   ....[220]....
        /*0e58*/ 	.word	0x00009770
        /*0e5c*/ 	.word	0x00000007
        /*0e60*/ 	.word	0x00000000
        /*0e64*/ 	.short	0x010a
        /*0e66*/ 	.byte	0x3f
	.zero		1


	//   ....[221]....
        /*0e68*/ 	.word	0x000097c0
        /*0e6c*/ 	.word	0x00000006
        /*0e70*/ 	.word	0x00000000
        /*0e74*/ 	.short	0x010a
        /*0e76*/ 	.byte	0x3f
	.zero		1


	//   ....[222]....
        /*0e78*/ 	.word	0x00009810
        /*0e7c*/ 	.word	0x00000007
        /*0e80*/ 	.word	0x00000000
        /*0e84*/ 	.short	0x010a
        /*0e86*/ 	.byte	0x3f
	.zero		1


	//   ....[223]....
        /*0e88*/ 	.word	0x00009860
        /*0e8c*/ 	.word	0x00000006
        /*0e90*/ 	.word	0x00000000
        /*0e94*/ 	.short	0x010a
        /*0e96*/ 	.byte	0x3f
	.zero		1


	//   ....[224]....
        /*0e98*/ 	.word	0x000098b0
        /*0e9c*/ 	.word	0x00000007
        /*0ea0*/ 	.word	0x00000000
        /*0ea4*/ 	.short	0x010a
        /*0ea6*/ 	.byte	0x3f
	.zero		1


	//   ....[225]....
        /*0ea8*/ 	.word	0x00009900
        /*0eac*/ 	.word	0x00000006
        /*0eb0*/ 	.word	0x00000000
        /*0eb4*/ 	.short	0x010a
        /*0eb6*/ 	.byte	0x3f
	.zero		1


	//   ....[226]....
        /*0eb8*/ 	.word	0x00009950
        /*0ebc*/ 	.word	0x00000007
        /*0ec0*/ 	.word	0x00000000
        /*0ec4*/ 	.short	0x010a
        /*0ec6*/ 	.byte	0x3f
	.zero		1


	//   ....[227]....
        /*0ec8*/ 	.word	0x000099a0
        /*0ecc*/ 	.word	0x00000006
        /*0ed0*/ 	.word	0x00000000
        /*0ed4*/ 	.short	0x010a
        /*0ed6*/ 	.byte	0x3f
	.zero		1


	//   ....[228]....
        /*0ed8*/ 	.word	0x000099f0
        /*0edc*/ 	.word	0x00000007
        /*0ee0*/ 	.word	0x00000000
        /*0ee4*/ 	.short	0x010a
        /*0ee6*/ 	.byte	0x3f
	.zero		1


	//   ....[229]....
        /*0ee8*/ 	.word	0x00009a40
        /*0eec*/ 	.word	0x00000006
        /*0ef0*/ 	.word	0x00000000
        /*0ef4*/ 	.short	0x010a
        /*0ef6*/ 	.byte	0x3f
	.zero		1


	//   ....[230]....
        /*0ef8*/ 	.word	0x00009a90
        /*0efc*/ 	.word	0x00000007
        /*0f00*/ 	.word	0x00000000
        /*0f04*/ 	.short	0x010a
        /*0f06*/ 	.byte	0x3f
	.zero		1


	//   ....[231]....
        /*0f08*/ 	.word	0x00009ae0
        /*0f0c*/ 	.word	0x00000006
        /*0f10*/ 	.word	0x00000000
        /*0f14*/ 	.short	0x010a
        /*0f16*/ 	.byte	0x3f
	.zero		1


	//   ....[232]....
        /*0f18*/ 	.word	0x00009b30
        /*0f1c*/ 	.word	0x00000007
        /*0f20*/ 	.word	0x00000000
        /*0f24*/ 	.short	0x010a
        /*0f26*/ 	.byte	0x3f
	.zero		1


	//   ....[233]....
        /*0f28*/ 	.word	0x00009b80
        /*0f2c*/ 	.word	0x00000006
        /*0f30*/ 	.word	0x00000000
        /*0f34*/ 	.short	0x010a
        /*0f36*/ 	.byte	0x3f
	.zero		1


	//   ....[234]....
        /*0f38*/ 	.word	0x00009bd0
        /*0f3c*/ 	.word	0x00000007
        /*0f40*/ 	.word	0x00000000
        /*0f44*/ 	.short	0x010a
        /*0f46*/ 	.byte	0x3f
	.zero		1


	//   ....[235]....
        /*0f48*/ 	.word	0x00009c20
        /*0f4c*/ 	.word	0x00000006
        /*0f50*/ 	.word	0x00000000
        /*0f54*/ 	.short	0x010a
        /*0f56*/ 	.byte	0x3f
	.zero		1


	//   ....[236]....
        /*0f58*/ 	.word	0x00009c70
        /*0f5c*/ 	.word	0x00000007
        /*0f60*/ 	.word	0x00000000
        /*0f64*/ 	.short	0x010a
        /*0f66*/ 	.byte	0x3f
	.zero		1


	//   ....[237]....
        /*0f68*/ 	.word	0x00009cc0
        /*0f6c*/ 	.word	0x00000006
        /*0f70*/ 	.word	0x00000000
        /*0f74*/ 	.short	0x010a
        /*0f76*/ 	.byte	0x3f
	.zero		1


	//   ....[238]....
        /*0f78*/ 	.word	0x00009d10
        /*0f7c*/ 	.word	0x00000007
        /*0f80*/ 	.word	0x00000000
        /*0f84*/ 	.short	0x010a
        /*0f86*/ 	.byte	0x3f
	.zero		1


	//   ....[239]....
        /*0f88*/ 	.word	0x00009d60
        /*0f8c*/ 	.word	0x00000006
        /*0f90*/ 	.word	0x00000000
        /*0f94*/ 	.short	0x010a
        /*0f96*/ 	.byte	0x3f
	.zero		1


	//   ....[240]....
        /*0f98*/ 	.word	0x00009db0
        /*0f9c*/ 	.word	0x00000007
        /*0fa0*/ 	.word	0x00000000
        /*0fa4*/ 	.short	0x010a
        /*0fa6*/ 	.byte	0x3f
	.zero		1


	//   ....[241]....
        /*0fa8*/ 	.word	0x00009e00
        /*0fac*/ 	.word	0x00000006
        /*0fb0*/ 	.word	0x00000000
        /*0fb4*/ 	.short	0x010a
        /*0fb6*/ 	.byte	0x3f
	.zero		1


	//   ....[242]....
        /*0fb8*/ 	.word	0x00009e50
        /*0fbc*/ 	.word	0x00000007
        /*0fc0*/ 	.word	0x00000000
        /*0fc4*/ 	.short	0x010a
        /*0fc6*/ 	.byte	0x3f
	.zero		1


	//   ....[243]....
        /*0fc8*/ 	.word	0x00009ea0
        /*0fcc*/ 	.word	0x00000006
        /*0fd0*/ 	.word	0x00000000
        /*0fd4*/ 	.short	0x010a
        /*0fd6*/ 	.byte	0x3f
	.zero		1


	//   ....[244]....
        /*0fd8*/ 	.word	0x00009ef0
        /*0fdc*/ 	.word	0x00000007
        /*0fe0*/ 	.word	0x00000000
        /*0fe4*/ 	.short	0x010a
        /*0fe6*/ 	.byte	0x3f
	.zero		1


	//   ....[245]....
        /*0fe8*/ 	.word	0x00009f40
        /*0fec*/ 	.word	0x00000006
        /*0ff0*/ 	.word	0x00000000
        /*0ff4*/ 	.short	0x010a
        /*0ff6*/ 	.byte	0x3f
	.zero		1


	//----- nvinfo : EIATTR_NUM_MBARRIERS
	.align		4
.L_28:
        /*0ff8*/ 	.byte	0x03, 0x38
        /*0ffa*/ 	.short	0x0076


	//----- nvinfo : EIATTR_EXIT_INSTR_OFFSETS
	.align		4
        /*0ffc*/ 	.byte	0x04, 0x1c
        /*0ffe*/ 	.short	(.L_30 - .L_29)


	//   ....[0]....
.L_29:
        /*1000*/ 	.word	0x00001a50


	//   ....[1]....
        /*1004*/ 	.word	0x00001ab0


	//   ....[2]....
        /*1008*/ 	.word	0x00005d50


	//   ....[3]....
        /*100c*/ 	.word	0x00005d80


	//   ....[4]....
        /*1010*/ 	.word	0x00008b70


	//----- nvinfo : EIATTR_MAX_THREADS
	.align		4
.L_30:
        /*1014*/ 	.byte	0x04, 0x05
        /*1016*/ 	.short	(.L_32 - .L_31)
.L_31:
        /*1018*/ 	.word	0x00000180
        /*101c*/ 	.word	0x00000001
        /*1020*/ 	.word	0x00000001


	//----- nvinfo : EIATTR_CRS_STACK_SIZE
	.align		4
.L_32:
        /*1024*/ 	.byte	0x04, 0x1e
        /*1026*/ 	.short	(.L_34 - .L_33)
.L_33:
        /*1028*/ 	.word	0x00000000


	//----- nvinfo : EIATTR_CBANK_PARAM_SIZE
	.align		4
.L_34:
        /*102c*/ 	.byte	0x03, 0x19
        /*102e*/ 	.short	0x0470


	//----- nvinfo : EIATTR_PARAM_CBANK
	.align		4
        /*1030*/ 	.byte	0x04, 0x0a
        /*1032*/ 	.short	(.L_36 - .L_35)
	.align		4
.L_35:
        /*1034*/ 	.word	index@(.nv.constant0._ZN7cutlass13device_kernelINS_4gemm6kernel13GemmUniversalIN4cute5tupleIJiiiiEEENS1_10collective13CollectiveMmaINS1_37MainloopSm90TmaGmmaWarpSpecializedFP8ILi56ENS5_IJNS4_1CILi2EEESB_NSA_ILi1EEEEEENS1_32KernelTmaWarpSpecializedPingpongEEENS5_IJNSA_ILi64EEESG_NSA_ILi32EEEEEENS_12float_e5m2_tENS5_IJlSC_lEEESJ_SK_NS4_8TiledMMAINS4_8MMA_AtomIJNS4_4SM904GMMA30MMA_64x64x32_F32E5M2E5M2_SS_TNILNSO_7ScaleInE1ELSQ_1EEEEEENS4_6LayoutINS5_IJSC_SC_SC_EEENS5_IJNSA_ILi0EEESV_SV_EEEEENS5_IJNS4_10UnderscoreESY_SY_EEEEENS4_23SM90_TMA_LOAD_MULTICASTENS4_14ComposedLayoutINS4_7SwizzleILi1ELi4ELi3EEENS4_18smem_ptr_flag_bitsILi8EEENST_INS5_IJNSA_ILi8EEESH_EEENS5_IJSH_SC_EEEEEEEvNS4_8identityES11_S1B_vS1C_EENS_8epilogue10collective6detail29Sm90TmaWarpSpecializedAdapterINS1F_15DefaultEpilogueISJ_SK_SK_NS1E_6thread17LinearCombinationISJ_Li1EffLNS1J_9ScaleType4KindE0ELNS_15FloatRoundStyleE2ESJ_EENS1_15EpilogueDefaultEEEEEvvEEEEvNT_6ParamsE)
        /*1038*/ 	.short	0x0210
        /*103a*/ 	.short	0x0470


	//----- nvinfo : EIATTR_SW_WAR
	.align		4
.L_36:
        /*103c*/ 	.byte	0x04, 0x36
        /*103e*/ 	.short	(.L_38 - .L_37)
.L_37:
        /*1040*/ 	.word	0x00000008
.L_38:


//--------------------- .nv.callgraph             --------------------------
	.section	.nv.callgraph,"",@"SHT_CUDA_CALLGRAPH"
	.align	4
	.sectionentsize	8
	.align		4
        /*0000*/ 	.word	0x00000000
	.align		4
        /*0004*/ 	.word	0xffffffff
	.align		4
        /*0008*/ 	.word	0x00000000
	.align		4
        /*000c*/ 	.word	0xfffffffe
	.align		4
        /*0010*/ 	.word	0x00000000
	.align		4
        /*0014*/ 	.word	0xfffffffd
	.align		4
        /*0018*/ 	.word	0x00000000
	.align		4
        /*001c*/ 	.word	0xfffffffc


//--------------------- .nv.constant4             --------------------------
	.section	.nv.constant4,"a",@progbits
	.align	8
	.align		8
.nv.constant4:
        /*0000*/ 	.dword	_ZN40_INTERNAL_b8696ea5_4_k_cu_c04319c0_247354cuda3std3__45__cpo5beginE
	.align		8
        /*0008*/ 	.dword	_ZN40_INTERNAL_b8696ea5_4_k_cu_c04319c0_247354cuda3std3__45__cpo3endE
	.align		8
        /*0010*/ 	.dword	_ZN40_INTERNAL_b8696ea5_4_k_cu_c04319c0_247354cuda3std3__45__cpo6cbeginE
	.align		8
        /*0018*/ 	.dword	_ZN40_INTERNAL_b8696ea5_4_k_cu_c04319c0_247354cuda3std3__45__cpo4cendE
	.align		8
        /*0020*/ 	.dword	_ZN40_INTERNAL_b8696ea5_4_k_cu_c04319c0_247354cuda3std3__442_GLOBAL__N__b8696ea5_4_k_cu_c04319c0_247356ignoreE
	.align		8
        /*0028*/ 	.dword	_ZN40_INTERNAL_b8696ea5_4_k_cu_c04319c0_247354cuda3std3__419piecewise_constructE
	.align		8
        /*0030*/ 	.dword	_ZN40_INTERNAL_b8696ea5_4_k_cu_c04319c0_247354cuda3std3__48in_placeE
	.align		8
        /*0038*/ 	.dword	_ZN40_INTERNAL_b8696ea5_4_k_cu_c04319c0_247354cuda3std6ranges3__45__cpo4swapE
	.align		8
        /*0040*/ 	.dword	_ZN40_INTERNAL_b8696ea5_4_k_cu_c04319c0_247354cuda3std6ranges3__45__cpo9iter_moveE
	.align		8
        /*0048*/ 	.dword	_ZN40_INTERNAL_b8696ea5_4_k_cu_c04319c0_247354cute7productE
	.align		8
        /*0050*/ 	.dword	_ZN40_INTERNAL_b8696ea5_4_k_cu_c04319c0_247354cute1_E


//--------------------- .text._ZN7cutlass13device_kernelINS_4gemm6kernel13GemmUniversalIN4cute5tupleIJiiiiEEENS1_10collective13CollectiveMmaINS1_37MainloopSm90TmaGmmaWarpSpecializedFP8ILi56ENS5_IJNS4_1CILi2EEESB_NSA_ILi1EEEEEENS1_32KernelTmaWarpSpecializedPingpongEEENS5_IJNSA_ILi64EEESG_NSA_ILi32EEEEEENS_12float_e5m2_tENS5_IJlSC_lEEESJ_SK_NS4_8TiledMMAINS4_8MMA_AtomIJNS4_4SM904GMMA30MMA_64x64x32_F32E5M2E5M2_SS_TNILNSO_7ScaleInE1ELSQ_1EEEEEENS4_6LayoutINS5_IJSC_SC_SC_EEENS5_IJNSA_ILi0EEESV_SV_EEEEENS5_IJNS4_10UnderscoreESY_SY_EEEEENS4_23SM90_TMA_LOAD_MULTICASTENS4_14ComposedLayoutINS4_7SwizzleILi1ELi4ELi3EEENS4_18smem_ptr_flag_bitsILi8EEENST_INS5_IJNSA_ILi8EEESH_EEENS5_IJSH_SC_EEEEEEEvNS4_8identityES11_S1B_vS1C_EENS_8epilogue10collective6detail29Sm90TmaWarpSpecializedAdapterINS1F_15DefaultEpilogueISJ_SK_SK_NS1E_6thread17LinearCombinationISJ_Li1EffLNS1J_9ScaleType4KindE0ELNS_15FloatRoundStyleE2ESJ_EENS1_15EpilogueDefaultEEEEEvvEEEEvNT_6ParamsE --------------------------
	.section	.text._ZN7cutlass13device_kernelINS_4gemm6kernel13GemmUniversalIN4cute5tupleIJiiiiEEENS1_10collective13CollectiveMmaINS1_37MainloopSm90TmaGmmaWarpSpecializedFP8ILi56ENS5_IJNS4_1CILi2EEESB_NSA_ILi1EEEEEENS1_32KernelTmaWarpSpecializedPingpongEEENS5_IJNSA_ILi64EEESG_NSA_ILi32EEEEEENS_12float_e5m2_tENS5_IJlSC_lEEESJ_SK_NS4_8TiledMMAINS4_8MMA_AtomIJNS4_4SM904GMMA30MMA_64x64x32_F32E5M2E5M2_SS_TNILNSO_7ScaleInE1ELSQ_1EEEEEENS4_6LayoutINS5_IJSC_SC_SC_EEENS5_IJNSA_ILi0EEESV_SV_EEEEENS5_IJNS4_10UnderscoreESY_SY_EEEEENS4_23SM90_TMA_LOAD_MULTICASTENS4_14ComposedLayoutINS4_7SwizzleILi1ELi4ELi3EEENS4_18smem_ptr_flag_bitsILi8EEENST_INS5_IJNSA_ILi8EEESH_EEENS5_IJSH_SC_EEEEEEEvNS4_8identityES11_S1B_vS1C_EENS_8epilogue10collective6detail29Sm90TmaWarpSpecializedAdapterINS1F_15DefaultEpilogueISJ_SK_SK_NS1E_6thread17LinearCombinationISJ_Li1EffLNS1J_9ScaleType4KindE0ELNS_15FloatRoundStyleE2ESJ_EENS1_15EpilogueDefaultEEEEEvvEEEEvNT_6ParamsE,"ax",@progbits
	.align	128
.text._ZN7cutlass13device_kernelINS_4gemm6kernel13GemmUniversalIN4cute5tupleIJiiiiEEENS1_10collective13CollectiveMmaINS1_37MainloopSm90TmaGmmaWarpSpecializedFP8ILi56ENS5_IJNS4_1CILi2EEESB_NSA_ILi1EEEEEENS1_32KernelTmaWarpSpecializedPingpongEEENS5_IJNSA_ILi64EEESG_NSA_ILi32EEEEEENS_12float_e5m2_tENS5_IJlSC_lEEESJ_SK_NS4_8TiledMMAINS4_8MMA_AtomIJNS4_4SM904GMMA30MMA_64x64x32_F32E5M2E5M2_SS_TNILNSO_7ScaleInE1ELSQ_1EEEEEENS4_6LayoutINS5_IJSC_SC_SC_EEENS5_IJNSA_ILi0EEESV_SV_EEEEENS5_IJNS4_10UnderscoreESY_SY_EEEEENS4_23SM90_TMA_LOAD_MULTICASTENS4_14ComposedLayoutINS4_7SwizzleILi1ELi4ELi3EEENS4_18smem_ptr_flag_bitsILi8EEENST_INS5_IJNSA_ILi8EEESH_EEENS5_IJSH_SC_EEEEEEEvNS4_8identityES11_S1B_vS1C_EENS_8epilogue10collective6detail29Sm90TmaWarpSpecializedAdapterINS1F_15DefaultEpilogueISJ_SK_SK_NS1E_6thread17LinearCombinationISJ_Li1EffLNS1J_9ScaleType4KindE0ELNS_15FloatRoundStyleE2ESJ_EENS1_15EpilogueDefaultEEEEEvvEEEEvNT_6ParamsE:
        .type           _ZN7cutlass13device_kernelINS_4gemm6kernel13GemmUniversalIN4cute5tupleIJiiiiEEENS1_10collective13CollectiveMmaINS1_37MainloopSm90TmaGmmaWarpSpecializedFP8ILi56ENS5_IJNS4_1CILi2EEESB_NSA_ILi1EEEEEENS1_32KernelTmaWarpSpecializedPingpongEEENS5_IJNSA_ILi64EEESG_NSA_ILi32EEEEEENS_12float_e5m2_tENS5_IJlSC_lEEESJ_SK_NS4_8TiledMMAINS4_8MMA_AtomIJNS4_4SM904GMMA30MMA_64x64x32_F32E5M2E5M2_SS_TNILNSO_7ScaleInE1ELSQ_1EEEEEENS4_6LayoutINS5_IJSC_SC_SC_EEENS5_IJNSA_ILi0EEESV_SV_EEEEENS5_IJNS4_10UnderscoreESY_SY_EEEEENS4_23SM90_TMA_LOAD_MULTICASTENS4_14ComposedLayoutINS4_7SwizzleILi1ELi4ELi3EEENS4_18smem_ptr_flag_bitsILi8EEENST_INS5_IJNSA_ILi8EEESH_EEENS5_IJSH_SC_EEEEEEEvNS4_8identityES11_S1B_vS1C_EENS_8epilogue10collective6detail29Sm90TmaWarpSpecializedAdapterINS1F_15DefaultEpilogueISJ_SK_SK_NS1E_6thread17LinearCombinationISJ_Li1EffLNS1J_9ScaleType4KindE0ELNS_15FloatRoundStyleE2ESJ_EENS1_15EpilogueDefaultEEEEEvvEEEEvNT_6ParamsE,@function
        .size           _ZN7cutlass13device_kernelINS_4gemm6kernel13GemmUniversalIN4cute5tupleIJiiiiEEENS1_10collective13CollectiveMmaINS1_37MainloopSm90TmaGmmaWarpSpecializedFP8ILi56ENS5_IJNS4_1CILi2EEESB_NSA_ILi1EEEEEENS1_32KernelTmaWarpSpecializedPingpongEEENS5_IJNSA_ILi64EEESG_NSA_ILi32EEEEEENS_12float_e5m2_tENS5_IJlSC_lEEESJ_SK_NS4_8TiledMMAINS4_8MMA_AtomIJNS4_4SM904GMMA30MMA_64x64x32_F32E5M2E5M2_SS_TNILNSO_7ScaleInE1ELSQ_1EEEEEENS4_6LayoutINS5_IJSC_SC_SC_EEENS5_IJNSA_ILi0EEESV_SV_EEEEENS5_IJNS4_10UnderscoreESY_SY_EEEEENS4_23SM90_TMA_LOAD_MULTICASTENS4_14ComposedLayoutINS4_7SwizzleILi1ELi4ELi3EEENS4_18smem_ptr_flag_bitsILi8EEENST_INS5_IJNSA_ILi8EEESH_EEENS5_IJSH_SC_EEEEEEEvNS4_8identityES11_S1B_vS1C_EENS_8epilogue10collective6detail29Sm90TmaWarpSpecializedAdapterINS1F_15DefaultEpilogueISJ_SK_SK_NS1E_6thread17LinearCombinationISJ_Li1EffLNS1J_9ScaleType4KindE0ELNS_15FloatRoundStyleE2ESJ_EENS1_15EpilogueDefaultEEEEEvvEEEEvNT_6ParamsE,(.L_x_249 - _ZN7cutlass13device_kernelINS_4gemm6kernel13GemmUniversalIN4cute5tupleIJiiiiEEENS1_10collective13CollectiveMmaINS1_37MainloopSm90TmaGmmaWarpSpecializedFP8ILi56ENS5_IJNS4_1CILi2EEESB_NSA_ILi1EEEEEENS1_32KernelTmaWarpSpecializedPingpongEEENS5_IJNSA_ILi64EEESG_NSA_ILi32EEEEEENS_12float_e5m2_tENS5_IJlSC_lEEESJ_SK_NS4_8TiledMMAINS4_8MMA_AtomIJNS4_4SM904GMMA30MMA_64x64x32_F32E5M2E5M2_SS_TNILNSO_7ScaleInE1ELSQ_1EEEEEENS4_6LayoutINS5_IJSC_SC_SC_EEENS5_IJNSA_ILi0EEESV_SV_EEEEENS5_IJNS4_10UnderscoreESY_SY_EEEEENS4_23SM90_TMA_LOAD_MULTICASTENS4_14ComposedLayoutINS4_7SwizzleILi1ELi4ELi3EEENS4_18smem_ptr_flag_bitsILi8EEENST_INS5_IJNSA_ILi8EEESH_EEENS5_IJSH_SC_EEEEEEEvNS4_8identityES11_S1B_vS1C_EENS_8epilogue10collective6detail29Sm90TmaWarpSpecializedAdapterINS1F_15DefaultEpilogueISJ_SK_SK_NS1E_6thread17LinearCombinationISJ_Li1EffLNS1J_9ScaleType4KindE0ELNS_15FloatRoundStyleE2ESJ_EENS1_15EpilogueDefaultEEEEEvvEEEEvNT_6ParamsE)
        .other          _ZN7cutlass13device_kernelINS_4gemm6kernel13GemmUniversalIN4cute5tupleIJiiiiEEENS1_10collective13CollectiveMmaINS1_37MainloopSm90TmaGmmaWarpSpecializedFP8ILi56ENS5_IJNS4_1CILi2EEESB_NSA_ILi1EEEEEENS1_32KernelTmaWarpSpecializedPingpongEEENS5_IJNSA_ILi64EEESG_NSA_ILi32EEEEEENS_12float_e5m2_tENS5_IJlSC_lEEESJ_SK_NS4_8TiledMMAINS4_8MMA_AtomIJNS4_4SM904GMMA30MMA_64x64x32_F32E5M2E5M2_SS_TNILNSO_7ScaleInE1ELSQ_1EEEEEENS4_6LayoutINS5_IJSC_SC_SC_EEENS5_IJNSA_ILi0EEESV_SV_EEEEENS5_IJNS4_10UnderscoreESY_SY_EEEEENS4_23SM90_TMA_LOAD_MULTICASTENS4_14ComposedLayoutINS4_7SwizzleILi1ELi4ELi3EEENS4_18smem_ptr_flag_bitsILi8EEENST_INS5_IJNSA_ILi8EEESH_EEENS5_IJSH_SC_EEEEEEEvNS4_8identityES11_S1B_vS1C_EENS_8epilogue10collective6detail29Sm90TmaWarpSpecializedAdapterINS1F_15DefaultEpilogueISJ_SK_SK_NS1E_6thread17LinearCombinationISJ_Li1EffLNS1J_9ScaleType4KindE0ELNS_15FloatRoundStyleE2ESJ_EENS1_15EpilogueDefaultEEEEEvvEEEEvNT_6ParamsE,@"STO_CUDA_ENTRY STV_DEFAULT"
_ZN7cutlass13device_kernelINS_4gemm6kernel13GemmUniversalIN4cute5tupleIJiiiiEEENS1_10collective13CollectiveMmaINS1_37MainloopSm90TmaGmmaWarpSpecializedFP8ILi56ENS5_IJNS4_1CILi2EEESB_NSA_ILi1EEEEEENS1_32KernelTmaWarpSpecializedPingpongEEENS5_IJNSA_ILi64EEESG_NSA_ILi32EEEEEENS_12float_e5m2_tENS5_IJlSC_lEEESJ_SK_NS4_8TiledMMAINS4_8MMA_AtomIJNS4_4SM904GMMA30MMA_64x64x32_F32E5M2E5M2_SS_TNILNSO_7ScaleInE1ELSQ_1EEEEEENS4_6LayoutINS5_IJSC_SC_SC_EEENS5_IJNSA_ILi0EEESV_SV_EEEEENS5_IJNS4_10UnderscoreESY_SY_EEEEENS4_23SM90_TMA_LOAD_MULTICASTENS4_14ComposedLayoutINS4_7SwizzleILi1ELi4ELi3EEENS4_18smem_ptr_flag_bitsILi8EEENST_INS5_IJNSA_ILi8EEESH_EEENS5_IJSH_SC_EEEEEEEvNS4_8identityES11_S1B_vS1C_EENS_8epilogue10collective6detail29Sm90TmaWarpSpecializedAdapterINS1F_15DefaultEpilogueISJ_SK_SK_NS1E_6thread17LinearCombinationISJ_Li1EffLNS1J_9ScaleType4KindE0ELNS_15FloatRoundStyleE2ESJ_EENS1_15EpilogueDefaultEEEEEvvEEEEvNT_6ParamsE:
[----:B------:R-:W-:Y:S01]  /*0000*/  LDC R1, c[0x0][0x28] ;  /* 0x00000a00ff017b82 */ /* 0x000fe20000000800 */
[----:B------:R-:W0:Y:S01]  /*0010*/  S2R R11, SR_TID.X ;  /* 0x00000000000b7919 */ /* 0x000e220000002100 */
[----:B------:R-:W-:Y:S01]  /*0020*/  ELECT P0, URZ, PT ;  /* 0x00000000003f782f */ /* 0x000fe20003800000 */
[----:B------:R-:W-:Y:S01]  /*0030*/  BSSY B0, `(.L_x_0) ;  /* 0x000000f000007945 */ /* 0x000fe20003800000 */
[--C-:B0-----:R-:W-:Y:S02]  /*0040*/  SHF.R.U32.HI R0, RZ, 0x5, R11.reuse ;  /* 0x00000005ff007819 */ /* 0x101fe4000001160b */
[----:B------:R-:W-:-:S03]  /*0050*/  SHF.R.U32.HI R5, RZ, 0x7, R11 ;  /* 0x00000007ff057819 */ /* 0x000fc6000001160b */
[----:B------:R-:W0:Y:S04]  /*0060*/  SHFL.IDX PT, R2, R0, RZ, 0x1f ;  /* 0x00001fff00027589 */ /* 0x000e2800000e0000 */
[----:B------:R1:W2:Y:S01]  /*0070*/  SHFL.IDX PT, R6, R5, RZ, 0x1f ;  /* 0x00001fff05067589 */ /* 0x0002a200000e0000 */
[----:B0-----:R-:W-:-:S13]  /*0080*/  ISETP.NE.OR P0, PT, R2, RZ, !P0 ;  /* 0x000000ff0200720c */ /* 0x001fda0004705670 */
[----:B-12---:R-:W-:Y:S05]  /*0090*/  @P0 BRA `(.L_x_1) ;  /* 0x0000000000200947 */ /* 0x006fea0003800000 */
[----:B------:R-:W-:Y:S02]  /*00a0*/  ULDC.64 UR4, c[0x0][0x198] ;  /* 0x0000660000047ab9 */ /* 0x000fe40000000a00 */
[----:B------:R-:W-:Y:S02]  /*00b0*/  UIADD3 UR6, UP0, UR4, 0xf0, URZ ;  /* 0x000000f004067890 */ /* 0x000fe4000ff1e03f */
[----:B------:R-:W-:Y:S02]  /*00c0*/  UIADD3 UR4, UP1, UR4, 0x1f0, URZ ;  /* 0x000001f004047890 */ /* 0x000fe4000ff3e03f */
[----:B------:R-:W-:Y:S02]  /*00d0*/  UIADD3.X UR7, URZ, UR5, URZ, UP0, !UPT ;  /* 0x000000053f077290 */ /* 0x000fe400087fe43f */
[----:B------:R-:W-:-:S07]  /*00e0*/  UIADD3.X UR5, URZ, UR5, URZ, UP1, !UPT ;  /* 0x000000053f057290 */ /* 0x000fce0008ffe43f */
[----:B------:R0:W-:Y:S02]  /*00f0*/  UTMACCTL.PF [UR6] ;  /* 0x00000000060079b9 */ /* 0x0001e40008040000 */
[----:B------:R0:W-:Y:S02]  /*0100*/  UTMACCTL.PF [UR4] ;  /* 0x00000000040079b9 */ /* 0x0001e40008040000 */
[----:B0-----:R-:W-:Y:S01]  /*0110*/  NOP ;  /* 0x0000000000007918 */ /* 0x001fe20000000000 */
.L_x_1:
[----:B------:R-:W-:Y:S05]  /*0120*/  BSYNC B0 ;  /* 0x0000000000007941 */ /* 0x000fea0003800000 */
.L_x_0:
[----:B------:R-:W0:Y:S02]  /*0130*/  SHFL.IDX PT, R7, R0, RZ, 0x1f ;  /* 0x00001fff00077589 */ /* 0x000e2400000e0000 */
[----:B0-----:R-:W-:-:S13]  /*0140*/  ISETP.NE.AND P0, PT, R7, RZ, PT ;  /* 0x000000ff0700720c */ /* 0x001fda0003f05270 */
[----:B------:R-:W-:Y:S05]  /*0150*/  @P0 BRA `(.L_x_2) ;  /* 0x0000000800040947 */ /* 0x000fea0003800000 */
[----:B------:R-:W-:Y:S01]  /*0160*/  ELECT P0, URZ, PT ;  /* 0x00000000003f782f */ /* 0x000fe20003800000 */
[----:B------:R-:W-:-:S12]  /*0170*/  BSSY B0, `(.L_x_2) ;  /* 0x000007f000007945 */ /* 0x000fd80003800000 */
[----:B------:R-:W-:Y:S05]  /*0180*/  @!P0 BRA `(.L_x_3) ;  /* 0x0000000400f48947 */ /* 0x000fea0003800000 */
[----:B------:R-:W0:Y:S01]  /*0190*/  S2UR UR8, SR_CgaCtaId ;  /* 0x00000000000879c3 */ /* 0x000e220000008800 */
[----:B------:R-:W-:Y:S01]  /*01a0*/  UMOV UR4, 0x400 ;  /* 0x0000040000047882 */ /* 0x000fe20000000000 */
[----:B------:R-:W-:Y:S01]  /*01b0*/  UMOV UR5, 0x1 ;  /* 0x0000000100057882 */ /* 0x000fe20000000000 */
[----:B------:R-:W-:Y:S02]  /*01c0*/  UMOV UR6, 0x3 ;  /* 0x0000000300067882 */ /* 0x000fe40000000000 */
[----:B------:R-:W-:-:S04]  /*01d0*/  UIADD3 UR6, -UR6, 0x100000, URZ ;  /* 0x0010000006067890 */ /* 0x000fc8000fffe13f */
[----:B------:R-:W-:Y:S02]  /*01e0*/  USHF.L.U32 UR7, UR6, 0xb, URZ ;  /* 0x0000000b06077899 */ /* 0x000fe4000800063f */
[----:B------:R-:W-:Y:S02]  /*01f0*/  USHF.L.U32 UR6, UR6, 0x1, URZ ;  /* 0x0000000106067899 */ /* 0x000fe4000800063f */
[----:B0-----:R-:W-:Y:S02]  /*0200*/  ULEA UR8, UR8, UR4, 0x18 ;  /* 0x0000000408087291 */ /* 0x001fe4000f8ec03f */
[----:B------:R-:W-:-:S04]  /*0210*/  UIADD3 UR4, -UR5, 0x100000, URZ ;  /* 0x0010000005047890 */ /* 0x000fc8000fffe13f */
[----:B------:R-:W-:Y:S02]  /*0220*/  USHF.L.U32 UR5, UR4, 0xb, URZ ;  /* 0x0000000b04057899 */ /* 0x000fe4000800063f */
[----:B------:R-:W-:Y:S01]  /*0230*/  USHF.L.U32 UR4, UR4, 0x1, URZ ;  /* 0x0000000104047899 */ /* 0x000fe2000800063f */
[----:B------:R-:W0:Y:S11]  /*0240*/  FENCE.VIEW.ASYNC.S ;  /* 0x00000000000073c6 */ /* 0x000e360000000000 */
[----:B0-----:R0:W1:Y:S01]  /*0250*/  SYNCS.EXCH.64 URZ, [UR8], UR4 ;  /* 0x00000004083f75b2 */ /* 0x0010620008000100 */
[----:B------:R0:W2:Y:S01]  /*0260*/  SYNCS.EXCH.64 URZ, [UR8+0x1c0], UR6 ;  /* 0x0001c006083f75b2 */ /* 0x0000a20008000100 */
[----:B------:R0:W3:Y:S01]  /*0270*/  SYNCS.EXCH.64 URZ, [UR8+0x8], UR4 ;  /* 0x00000804083f75b2 */ /* 0x0000e20008000100 */
[----:B------:R0:W4:Y:S01]  /*0280*/  SYNCS.EXCH.64 URZ, [UR8+0x1c8], UR6 ;  /* 0x0001c806083f75b2 */ /* 0x0001220008000100 */
[----:B------:R0:W0:Y:S01]  /*0290*/  SYNCS.EXCH.64 URZ, [UR8+0x10], UR4 ;  /* 0x00001004083f75b2 */ /* 0x0000220008000100 */
        /* <DEDUP_REMOVED lines=107> */
[----:B-1234-:R-:W-:Y:S01]  /*0950*/  NOP ;  /* 0x0000000000007918 */ /* 0x01efe20000000000 */
.L_x_3:
[----:B0-----:R-:W-:Y:S05]  /*0960*/  BSYNC B0 ;  /* 0x0000000000007941 */ /* 0x001fea0003800000 */
.L_x_2:
[----:B------:R-:W0:Y:S01]  /*0970*/  SHFL.IDX PT, R3, R0, RZ, 0x1f ;  /* 0x00001fff00037589 */ /* 0x000e2200000e0000 */
[----:B------:R-:W-:Y:S01]  /*0980*/  SHF.R.S32.HI R4, RZ, 0x1f, R11 ;  /* 0x0000001fff047819 */ /* 0x000fe2000001140b */
[----:B------:R-:W1:Y:S01]  /*0990*/  S2UR UR12, SR_CTAID.X ;  /* 0x00000000000c79c3 */ /* 0x000e620000002500 */
[----:B------:R-:W-:Y:S01]  /*09a0*/  ELECT P0, URZ, PT ;  /* 0x00000000003f782f */ /* 0x000fe20003800000 */
[----:B------:R2:W3:Y:S01]  /*09b0*/  SHFL.IDX PT, R8, R0, RZ, 0x1f ;  /* 0x00001fff00087589 */ /* 0x0004e200000e0000 */
[----:B------:R-:W-:Y:S02]  /*09c0*/  LEA.HI R4, R4, R11, RZ, 0x7 ;  /* 0x0000000b04047211 */ /* 0x000fe400078f38ff */
[----:B------:R-:W-:Y:S01]  /*09d0*/  ELECT P1, URZ, PT ;  /* 0x00000000003f782f */ /* 0x000fe20003820000 */
[----:B------:R-:W-:Y:S01]  /*09e0*/  NOP ;  /* 0x0000000000007918 */ /* 0x000fe20000000000 */
[----:B------:R-:W4:Y:S01]  /*09f0*/  S2R R16, SR_CTAID.Y ;  /* 0x0000000000107919 */ /* 0x000f220000002600 */
[----:B------:R-:W-:Y:S01]  /*0a00*/  LOP3.LUT R4, R4, 0xffffff80, RZ, 0xc0, !PT ;  /* 0xffffff8004047812 */ /* 0x000fe200078ec0ff */
[----:B------:R-:W-:Y:S01]  /*0a10*/  ULDC UR4, c[0x0][0x150] ;  /* 0x0000540000047ab9 */ /* 0x000fe20000000800 */
[----:B------:R-:W5:Y:S01]  /*0a20*/  LDC R12, c[0x0][0x144] ;  /* 0x00005100ff0c7b82 */ /* 0x000f620000000800 */
[----:B------:R3:W5:Y:S01]  /*0a30*/  SHFL.IDX PT, R14, R5, RZ, 0x1f ;  /* 0x00001fff050e7589 */ /* 0x00076200000e0000 */
[----:B------:R-:W-:Y:S01]  /*0a40*/  UMOV UR11, 0x80 ;  /* 0x00000080000b7882 */ /* 0x000fe20000000000 */
[----:B------:R-:W-:Y:S01]  /*0a50*/  IMAD.IADD R10, R11, 0x1, -R4 ;  /* 0x000000010b0a7824 */ /* 0x000fe200078e0a04 */
[----:B------:R-:W-:Y:S01]  /*0a60*/  NOP ;  /* 0x0000000000007918 */ /* 0x000fe20000000000 */
[C---:B------:R-:W-:Y:S01]  /*0a70*/  VIADD R38, R6.reuse, 0xffffffff ;  /* 0xffffffff06267836 */ /* 0x040fe20000000000 */
[----:B------:R-:W-:-:S02]  /*0a80*/  ISETP.NE.AND P5, PT, R6, RZ, PT ;  /* 0x000000ff0600720c */ /* 0x000fc40003fa5270 */
[----:B------:R-:W-:Y:S01]  /*0a90*/  SHF.R.S32.HI R19, RZ, 0x1f, R10 ;  /* 0x0000001fff137819 */ /* 0x000fe2000001140a */
[----:B------:R-:W5:Y:S01]  /*0aa0*/  LDC R13, c[0x0][0x140] ;  /* 0x00005000ff0d7b82 */ /* 0x000f620000000800 */
[----:B------:R-:W-:Y:S02]  /*0ab0*/  ISETP.GE.U32.AND P6, PT, R38, 0x2, PT ;  /* 0x000000022600780c */ /* 0x000fe40003fc6070 */
[----:B0-----:R-:W-:Y:S02]  /*0ac0*/  ISETP.NE.OR P0, PT, R3, RZ, !P0 ;  /* 0x000000ff0300720c */ /* 0x001fe40004705670 */
[----:B------:R-:W-:Y:S02]  /*0ad0*/  LEA.HI R3, R19, R10, RZ, 0x3 ;  /* 0x0000000a13037211 */ /* 0x000fe400078f18ff */
[----:B-1----:R-:W-:Y:S01]  /*0ae0*/  I2FP.F32.U32 R4, UR12 ;  /* 0x0000000c00047c45 */ /* 0x002fe20008201000 */
[----:B------:R-:W0:Y:S01]  /*0af0*/  LDC R27, c[0x0][0x148] ;  /* 0x00005200ff1b7b82 */ /* 0x000e220000000800 */
[----:B--2---:R-:W-:-:S02]  /*0b00*/  SHF.R.S32.HI R0, RZ, 0x3, R3 ;  /* 0x00000003ff007819 */ /* 0x004fc40000011403 */
[----:B---3--:R-:W-:Y:S01]  /*0b10*/  ISETP.NE.OR P1, PT, R8, RZ, !P1 ;  /* 0x000000ff0800720c */ /* 0x008fe20004f25670 */
[----:B------:R-:W-:Y:S01]  /*0b20*/  FMUL R9, R4, UR4 ;  /* 0x0000000404097c20 */ /* 0x000fe20008400000 */
[----:B------:R-:W-:Y:S01]  /*0b30*/  SHF.R.S32.HI R3, RZ, 0x1f, R3 ;  /* 0x0000001fff037819 */ /* 0x000fe20000011403 */
[----:B------:R-:W-:Y:S01]  /*0b40*/  ULDC UR4, c[0x0][0x154] ;  /* 0x0000550000047ab9 */ /* 0x000fe20000000800 */
[----:B------:R-:W-:Y:S01]  /*0b50*/  SHF.R.S32.HI R8, RZ, 0x1f, R7 ;  /* 0x0000001fff087819 */ /* 0x000fe20000011407 */
[----:B------:R-:W-:Y:S01]  /*0b60*/  VOTEU.ALL UP1, P0 ;  /* 0x00000000003f7886 */ /* 0x000fe20000020000 */
[----:B------:R-:W-:Y:S01]  /*0b70*/  LEA.HI R4, R3, R0, RZ, 0x2 ;  /* 0x0000000003047211 */ /* 0x000fe200078f10ff */
[----:B------:R-:W1:Y:S01]  /*0b80*/  F2I.U32.TRUNC.NTZ R9, R9 ;  /* 0x0000000900097305 */ /* 0x000e62000020f000 */
[----:B------:R-:W-:Y:S01]  /*0b90*/  LEA.HI R8, R8, R7, RZ, 0x2 ;  /* 0x0000000708087211 */ /* 0x000fe200078f10ff */
[----:B------:R-:W-:Y:S01]  /*0ba0*/  VOTEU.ALL UP0, P0 ;  /* 0x00000000003f7886 */ /* 0x000fe20000000000 */
[----:B------:R-:W-:Y:S01]  /*0bb0*/  SHF.R.S32.HI R3, RZ, 0x1f, R2 ;  /* 0x0000001fff037819 */ /* 0x000fe20000011402 */
[----:B------:R-:W2:Y:S01]  /*0bc0*/  @!UP1 S2UR UR7, SR_CgaCtaId ;  /* 0x00000000000799c3 */ /* 0x000ea20000008800 */
[----:B------:R-:W-:Y:S01]  /*0bd0*/  LOP3.LUT R5, R4, 0xfffffffc, RZ, 0xc0, !PT ;  /* 0xfffffffc04057812 */ /* 0x000fe200078ec0ff */
[----:B------:R-:W-:Y:S01]  /*0be0*/  VOTEU.ALL UP2, P1 ;  /* 0x00000000003f7886 */ /* 0x000fe20000840000 */
[----:B------:R-:W-:Y:S01]  /*0bf0*/  LOP3.LUT R8, R8, 0x3ffffffc, RZ, 0xc0, !PT ;  /* 0x3ffffffc08087812 */ /* 0x000fe200078ec0ff */
[----:B------:R-:W-:Y:S01]  /*0c00*/  @!UP1 UMOV UR6, 0x400 ;  /* 0x0000040000069882 */ /* 0x000fe20000000000 */
[----:B------:R-:W-:Y:S01]  /*0c10*/  LEA.HI R3, R3, R2, RZ, 0x2 ;  /* 0x0000000203037211 */ /* 0x000fe200078f10ff */
[----:B------:R-:W-:Y:S01]  /*0c20*/  IMAD.IADD R5, R0, 0x1, -R5 ;  /* 0x0000000100057824 */ /* 0x000fe200078e0a05 */
[----:B------:R-:W-:Y:S01]  /*0c30*/  @!UP2 UMOV UR9, 0x400 ;  /* 0x000004000009a882 */ /* 0x000fe20000000000 */
[----:B------:R-:W-:Y:S01]  /*0c40*/  IMAD.IADD R8, R7, 0x1, -R8 ;  /* 0x0000000107087824 */ /* 0x000fe200078e0a08 */
[----:B------:R-:W-:Y:S01]  /*0c50*/  LOP3.LUT R3, R3, 0xfffffffc, RZ, 0xc0, !PT ;  /* 0xfffffffc03037812 */ /* 0x000fe200078ec0ff */
[----:B------:R-:W3:Y:S01]  /*0c60*/  @!UP2 S2UR UR10, SR_CgaCtaId ;  /* 0x00000000000aa9c3 */ /* 0x000ee20000008800 */
[----:B-1----:R-:W-:Y:S01]  /*0c70*/  IMAD.MOV R9, RZ, RZ, -R9 ;  /* 0x000000ffff097224 */ /* 0x002fe200078e0a09 */
[----:B------:R-:W-:Y:S01]  /*0c80*/  VOTEU.ALL UP3, P1 ;  /* 0x00000000003f7886 */ /* 0x000fe20000860000 */
[----:B------:R-:W-:Y:S01]  /*0c90*/  IMAD R5, R8, 0x4, R5 ;  /* 0x0000000408057824 */ /* 0x000fe200078e0205 */
[----:B------:R-:W-:Y:S01]  /*0ca0*/  VOTEU.ALL UP4, P1 ;  /* 0x00000000003f7886 */ /* 0x000fe20000880000 */
[----:B------:R-:W-:Y:S01]  /*0cb0*/  IMAD.IADD R18, R2, 0x1, -R3 ;  /* 0x0000000102127824 */ /* 0x000fe200078e0a03 */
[----:B----4-:R-:W-:Y:S01]  /*0cc0*/  I2FP.F32.U32 R2, R16 ;  /* 0x0000001000027245 */ /* 0x010fe20000201000 */
[----:B-----5:R-:W-:Y:S01]  /*0cd0*/  IMAD R25, R12, R9, UR12 ;  /* 0x0000000c0c197e24 */ /* 0x020fe2000f8e0209 */
[C---:B------:R-:W-:Y:S01]  /*0ce0*/  LEA.HI R0, R5.reuse, R5, RZ, 0x1 ;  /* 0x0000000505007211 */ /* 0x040fe200078f08ff */
[C---:B------:R-:W-:Y:S01]  /*0cf0*/  IMAD.SHL.U32 R12, R5.reuse, 0x4, RZ ;  /* 0x00000004050c7824 */ /* 0x040fe200078e00ff */
[----:B------:R-:W-:Y:S01]  /*0d00*/  VOTEU.ALL UP5, P1 ;  /* 0x00000000003f7886 */ /* 0x000fe200008a0000 */
[----:B------:R-:W-:Y:S01]  /*0d10*/  FMUL R2, R2, UR4 ;  /* 0x0000000402027c20 */ /* 0x000fe20008400000 */
[----:B------:R-:W-:Y:S01]  /*0d20*/  LOP3.LUT R0, R0, 0xfffffffe, RZ, 0xc0, !PT ;  /* 0xfffffffe00007812 */ /* 0x000fe200078ec0ff */
[----:B------:R-:W-:Y:S01]  /*0d30*/  UMOV UR4, 0x20 ;  /* 0x0000002000047882 */ /* 0x000fe20000000000 */
[----:B--2---:R-:W-:Y:S01]  /*0d40*/  @!UP1 ULEA UR8, UR7, UR6, 0x18 ;  /* 0x0000000607089291 */ /* 0x004fe2000f8ec03f */
[----:B------:R-:W-:Y:S01]  /*0d50*/  LOP3.LUT R12, R5, 0xc, R12, 0x78, !PT ;  /* 0x0000000c050c7812 */ /* 0x000fe200078e780c */
[----:B------:R-:W-:-:S04]  /*0d60*/  @!UP1 UIADD3 UR4, -UR4, 0x100000, URZ ;  /* 0x0010000004049890 */ /* 0x000fc8000fffe13f */
[----:B------:R-:W-:Y:S02]  /*0d70*/  @!UP1 USHF.L.U32 UR5, UR4, 0xb, URZ ;  /* 0x0000000b04059899 */ /* 0x000fe4000800063f */
[----:B------:R-:W-:Y:S01]  /*0d80*/  @!UP1 USHF.L.U32 UR4, UR4, 0x1, URZ ;  /* 0x0000000104049899 */ /* 0x000fe2000800063f */
[----:B------:R-:W-:Y:S01]  /*0d90*/  IMAD.IADD R0, R5, 0x1, -R0 ;  /* 0x0000000105007824 */ /* 0x000fe200078e0a00 */
[----:B------:R-:W1:Y:S01]  /*0da0*/  F2I.U32.TRUNC.NTZ R2, R2 ;  /* 0x0000000200027305 */ /* 0x000e62000020f000 */
[----:B------:R-:W-:-:S04]  /*0db0*/  @!UP2 UIADD3 UR6, -UR11, 0x100000, URZ ;  /* 0x001000000b06a890 */ /* 0x000fc8000fffe13f */
[----:B------:R-:W-:Y:S02]  /*0dc0*/  @!UP2 USHF.L.U32 UR7, UR6, 0xb, URZ ;  /* 0x0000000b0607a899 */ /* 0x000fe4000800063f */
[----:B------:R-:W-:Y:S01]  /*0dd0*/  @!UP2 USHF.L.U32 UR6, UR6, 0x1, URZ ;  /* 0x000000010606a899 */ /* 0x000fe2000800063f */
[----:B------:R-:W-:Y:S01]  /*0de0*/  ISETP.EQ.U32.AND P2, PT, R13, 0x1, PT ;  /* 0x000000010d00780c */ /* 0x000fe20003f42070 */
[----:B------:R-:W-:Y:S01]  /*0df0*/  VOTEU.ALL UP1, P0 ;  /* 0x00000000003f7886 */ /* 0x000fe20000020000 */
[----:B------:R-:W-:Y:S01]  /*0e00*/  ISETP.NE.AND P3, PT, R0, R25, PT ;  /* 0x000000190000720c */ /* 0x000fe20003f65270 */
[----:B------:R-:W-:Y:S01]  /*0e10*/  IMAD.MOV.U32 R13, RZ, RZ, 0x1 ;  /* 0x00000001ff0d7424 */ /* 0x000fe200078e00ff */
[----:B---3--:R-:W-:Y:S01]  /*0e20*/  @!UP2 ULEA UR9, UR10, UR9, 0x18 ;  /* 0x000000090a09a291 */ /* 0x008fe2000f8ec03f */
[----:B------:R-:W-:Y:S01]  /*0e30*/  LOP3.LUT P0, RZ, R10, 0x7, RZ, 0xc0, !PT ;  /* 0x000000070aff7812 */ /* 0x000fe2000780c0ff */
[----:B------:R-:W-:Y:S01]  /*0e40*/  VOTEU.ALL UP2, P1 ;  /* 0x00000000003f7886 */ /* 0x000fe20000840000 */
[----:B------:R-:W-:Y:S01]  /*0e50*/  ISETP.NE.AND P1, PT, R18, 0x3, PT ;  /* 0x000000031200780c */ /* 0x000fe20003f25270 */
[----:B------:R-:W2:Y:S02]  /*0e60*/  FENCE.VIEW.ASYNC.S ;  /* 0x00000000000073c6 */ /* 0x000ea40000000000 */
[----:B--2---:R2:W3:Y:S01]  /*0e70*/  @!UP0 SYNCS.EXCH.64 URZ, [UR8+0x3b0], UR4 ;  /* 0x0003b004083f85b2 */ /* 0x0044e20008000100 */
[----:B------:R-:W-:-:S02]  /*0e80*/  ISETP.LT.U32.AND P0, PT, R12, 0x4, !P0 ;  /* 0x000000040c00780c */ /* 0x000fc40004701070 */
[----:B------:R-:W-:Y:S01]  /*0e90*/  ISETP.EQ.OR P1, PT, R18, RZ, !P1 ;  /* 0x000000ff1200720c */ /* 0x000fe20004f22670 */
[----:B-1----:R-:W-:Y:S01]  /*0ea0*/  IMAD.MOV R24, RZ, RZ, -R2 ;  /* 0x000000ffff187224 */ /* 0x002fe200078e0a02 */
[----:B------:R-:W-:Y:S02]  /*0eb0*/  R2UR UR15, R14 ;  /* 0x000000000e0f72ca */ /* 0x000fe400000e0000 */
[----:B------:R-:W-:Y:S01]  /*0ec0*/  @P3 LEA.HI R0, R12, R12, RZ, 0x1 ;  /* 0x0000000c0c003211 */ /* 0x000fe200078f08ff */
[----:B0-----:R-:W-:Y:S01]  /*0ed0*/  IMAD R3, R27, R24, R16 ;  /* 0x000000181b037224 */ /* 0x001fe200078e0210 */
[----:B------:R-:W-:Y:S02]  /*0ee0*/  ISETP.EQ.AND P1, PT, R6, RZ, P1 ;  /* 0x000000ff0600720c */ /* 0x000fe40000f22270 */
[----:B------:R-:W-:Y:S02]  /*0ef0*/  @P3 SHF.R.S32.HI R0, RZ, 0x1, R0 ;  /* 0x00000001ff003819 */ /* 0x000fe40000011400 */
[----:B------:R-:W-:Y:S01]  /*0f00*/  SEL R7, RZ, 0x1, !P1 ;  /* 0x00000001ff077807 */ /* 0x000fe20004800000 */
[----:B------:R2:W0:Y:S01]  /*0f10*/  @!UP1 SYNCS.EXCH.64 URZ, [UR8+0x3b8], UR4 ;  /* 0x0003b804083f95b2 */ /* 0x0004220008000100 */
[----:B------:R-:W-:Y:S01]  /*0f20*/  @P3 ISETP.NE.AND P4, PT, R0, R3, PT ;  /* 0x000000030000320c */ /* 0x000fe20003f85270 */
[----:B------:R-:W-:Y:S01]  /*0f30*/  NOP ;  /* 0x0000000000007918 */ /* 0x000fe20000000000 */
[----:B------:R-:W-:-:S02]  /*0f40*/  SEL R0, RZ, 0x1, !P0 ;  /* 0x00000001ff007807 */ /* 0x000fc40004000000 */
[----:B------:R-:W-:Y:S02]  /*0f50*/  @P3 SEL R13, RZ, 0x1, P4 ;  /* 0x00000001ff0d3807 */ /* 0x000fe40002000000 */
[----:B------:R-:W-:Y:S02]  /*0f60*/  SEL R7, R7, 0x2, P6 ;  /* 0x0000000207077807 */ /* 0x000fe40003000000 */
[----:B------:R-:W-:Y:S01]  /*0f70*/  LOP3.LUT R13, R13, R0, RZ, 0xc0, !PT ;  /* 0x000000000d0d7212 */ /* 0x000fe200078ec0ff */
[----:B------:R2:W1:Y:S01]  /*0f80*/  @!UP2 SYNCS.EXCH.64 URZ, [UR9+0x390], UR6 ;  /* 0x00039006093fa5b2 */ /* 0x0004620008000100 */
[----:B------:R2:W4:Y:S01]  /*0f90*/  @!UP3 SYNCS.EXCH.64 URZ, [UR9+0x398], UR6 ;  /* 0x00039806093fb5b2 */ /* 0x0005220008000100 */
[----:B------:R2:W0:Y:S01]  /*0fa0*/  @!UP4 SYNCS.EXCH.64 URZ, [UR9+0x3a0], UR6 ;  /* 0x0003a006093fc5b2 */ /* 0x0004220008000100 */
[----:B------:R2:W0:Y:S01]  /*0fb0*/  @!UP5 SYNCS.EXCH.64 URZ, [UR9+0x3a8], UR6 ;  /* 0x0003a806093fd5b2 */ /* 0x0004220008000100 */
[----:B------:R-:W-:Y:S01]  /*0fc0*/  NOP ;  /* 0x0000000000007918 */ /* 0x000fe20000000000 */
[----:B--23--:R-:W-:Y:S05]  /*0fd0*/  @!P2 BRA `(.L_x_4) ;  /* 0x000000000008a947 */ /* 0x00cfea0003800000 */
[----:B01--4-:R-:W-:Y:S01]  /*0fe0*/  UCGABAR_ARV ;  /* 0x00000000000079c7 */ /* 0x013fe20008000000 */
[----:B------:R-:W-:Y:S05]  /*0ff0*/  BRA `(.L_x_5) ;  /* 0x0000000000047947 */ /* 0x000fea0003800000 */
.L_x_4:
[----:B01--4-:R-:W-:Y:S01]  /*1000*/  NOP ;  /* 0x0000000000007918 */ /* 0x013fe20000000000 */
.L_x_5:
[----:B------:R-:W-:Y:S01]  /*1010*/  ULDC.64 UR4, c[0x0][0x598] ;  /* 0x0001660000047ab9 */ /* 0x000fe20000000a00 */
[----:B------:R-:W-:Y:S01]  /*1020*/  ULDC.64 UR20, c[0x0][0x208] ;  /* 0x0000820000147ab9 */ /* 0x000fe20000000a00 */
[----:B------:R-:W-:-:S04]  /*1030*/  ISETP.NE.U32.AND P0, PT, RZ, UR4, PT ;  /* 0x00000004ff007c0c */ /* 0x000fc8000bf05070 */
[----:B------:R-:W-:-:S13]  /*1040*/  ISETP.NE.AND.EX P0, PT, RZ, UR5, PT, P0 ;  /* 0x00000005ff007c0c */ /* 0x000fda000bf05300 */
[----:B------:R-:W-:Y:S05]  /*1050*/  @!P0 BRA `(.L_x_6) ;  /* 0x00000000001c8947 */ /* 0x000fea0003800000 */
[----:B------:R-:W0:Y:S02]  /*1060*/  LDC.64 R2, c[0x0][0x598] ;  /* 0x00016600ff027b82 */ /* 0x000e240000000a00 */
[----:B0-----:R-:W2:Y:S02]  /*1070*/  LDG.E.64 R2, desc[UR20][R2.64] ;  /* 0x0000001402027981 */ /* 0x001ea4000c1e1b00 */
[----:B--2---:R-:W-:-:S04]  /*1080*/  ISETP.NE.U32.AND P0, PT, R2, RZ, PT ;  /* 0x000000ff0200720c */ /* 0x004fc80003f05070 */
[----:B------:R-:W-:-:S13]  /*1090*/  ISETP.NE.AND.EX P0, PT, R3, RZ, PT, P0 ;  /* 0x000000ff0300720c */ /* 0x000fda0003f05300 */
[----:B------:R-:W-:Y:S05]  /*10a0*/  @!P0 BRA `(.L_x_6) ;  /* 0x0000000000088947 */ /* 0x000fea0003800000 */
[----:B------:R0:W5:Y:S01]  /*10b0*/  LD.E R14, desc[UR20][R2.64] ;  /* 0x00000014020e7980 */ /* 0x000162000c101900 */
[----:B------:R-:W-:Y:S05]  /*10c0*/  BRA `(.L_x_7) ;  /* 0x0000000000207947 */ /* 0x000fea0003800000 */
.L_x_6:
[----:B------:R-:W-:Y:S02]  /*10d0*/  ULDC.64 UR4, c[0x0][0x588] ;  /* 0x0001620000047ab9 */ /* 0x000fe40000000a00 */
[----:B------:R-:W-:-:S04]  /*10e0*/  ISETP.NE.U32.AND P0, PT, RZ, UR4, PT ;  /* 0x00000004ff007c0c */ /* 0x000fc8000bf05070 */
[----:B------:R-:W-:-:S13]  /*10f0*/  ISETP.NE.AND.EX P0, PT, RZ, UR5, PT, P0 ;  /* 0x00000005ff007c0c */ /* 0x000fda000bf05300 */
[----:B------:R-:W-:Y:S05]  /*1100*/  @!P0 BRA `(.L_x_8) ;  /* 0x00000000000c8947 */ /* 0x000fea0003800000 */
[----:B------:R-:W0:Y:S02]  /*1110*/  LDC.64 R14, c[0x0][0x588] ;  /* 0x00016200ff0e7b82 */ /* 0x000e240000000a00 */
[----:B0-----:R1:W5:Y:S01]  /*1120*/  LDG.E R14, desc[UR20][R14.64] ;  /* 0x000000140e0e7981 */ /* 0x001362000c1e1900 */
[----:B------:R-:W-:Y:S05]  /*1130*/  BRA `(.L_x_7) ;  /* 0x0000000000047947 */ /* 0x000fea0003800000 */
.L_x_8:
[----:B------:R-:W2:Y:S02]  /*1140*/  LDC R14, c[0x0][0x580] ;  /* 0x00016000ff0e7b82 */ /* 0x000ea40000000800 */
.L_x_7:
[----:B------:R-:W-:Y:S02]  /*1150*/  ULDC.64 UR4, c[0x0][0x5a0] ;  /* 0x0001680000047ab9 */ /* 0x000fe40000000a00 */
[----:B------:R-:W-:-:S04]  /*1160*/  ISETP.NE.U32.AND P0, PT, RZ, UR4, PT ;  /* 0x00000004ff007c0c */ /* 0x000fc8000bf05070 */
[----:B------:R-:W-:-:S13]  /*1170*/  ISETP.NE.AND.EX P0, PT, RZ, UR5, PT, P0 ;  /* 0x00000005ff007c0c */ /* 0x000fda000bf05300 */
[----:B------:R-:W-:Y:S05]  /*1180*/  @!P0 BRA `(.L_x_9) ;  /* 0x00000000001c8947 */ /* 0x000fea0003800000 */
[----:B0-----:R-:W0:Y:S02]  /*1190*/  LDC.64 R2, c[0x0][0x5a0] ;  /* 0x00016800ff027b82 */ /* 0x001e240000000a00 */
[----:B0-----:R-:W3:Y:S02]  /*11a0*/  LDG.E.64 R2, desc[UR20][R2.64] ;  /* 0x0000001402027981 */ /* 0x001ee4000c1e1b00 */
[----:B---3--:R-:W-:-:S04]  /*11b0*/  ISETP.NE.U32.AND P0, PT, R2, RZ, PT ;  /* 0x000000ff0200720c */ /* 0x008fc80003f05070 */
[----:B------:R-:W-:-:S13]  /*11c0*/  ISETP.NE.AND.EX P0, PT, R3, RZ, PT, P0 ;  /* 0x000000ff0300720c */ /* 0x000fda0003f05300 */
[----:B------:R-:W-:Y:S05]  /*11d0*/  @!P0 BRA `(.L_x_9) ;  /* 0x0000000000088947 */ /* 0x000fea0003800000 */
[----:B-1----:R0:W5:Y:S01]  /*11e0*/  LD.E R15, desc[UR20][R2.64] ;  /* 0x00000014020f7980 */ /* 0x002162000c101900 */
[----:B------:R-:W-:Y:S05]  /*11f0*/  BRA `(.L_x_10) ;  /* 0x0000000000207947 */ /* 0x000fea0003800000 */
.L_x_9:
[----:B------:R-:W-:Y:S02]  /*1200*/  ULDC.64 UR4, c[0x0][0x590] ;  /* 0x0001640000047ab9 */ /* 0x000fe40000000a00 */
[----:B------:R-:W-:-:S04]  /*1210*/  ISETP.NE.U32.AND P0, PT, RZ, UR4, PT ;  /* 0x00000004ff007c0c */ /* 0x000fc8000bf05070 */
[----:B------:R-:W-:-:S13]  /*1220*/  ISETP.NE.AND.EX P0, PT, RZ, UR5, PT, P0 ;  /* 0x00000005ff007c0c */ /* 0x000fda000bf05300 */
[----:B------:R-:W-:Y:S05]  /*1230*/  @!P0 BRA `(.L_x_11) ;  /* 0x00000000000c8947 */ /* 0x000fea0003800000 */
[----:B0-----:R-:W1:Y:S02]  /*1240*/  LDC.64 R2, c[0x0][0x590] ;  /* 0x00016400ff027b82 */ /* 0x001e640000000a00 */
[----:B-1----:R1:W5:Y:S01]  /*1250*/  LDG.E R15, desc[UR20][R2.64] ;  /* 0x00000014020f7981 */ /* 0x002362000c1e1900 */
[----:B------:R-:W-:Y:S05]  /*1260*/  BRA `(.L_x_10) ;  /* 0x0000000000047947 */ /* 0x000fea0003800000 */
.L_x_11:
[----:B-1----:R-:W3:Y:S02]  /*1270*/  LDC R15, c[0x0][0x584] ;  /* 0x00016100ff0f7b82 */ /* 0x002ee40000000800 */
.L_x_10:
[----:B------:R-:W4:Y:S01]  /*1280*/  LDC R0, c[0x0][0x65c] ;  /* 0x00019700ff007b82 */ /* 0x000f220000000800 */
[----:B------:R-:W-:Y:S01]  /*1290*/  ULDC UR8, c[0x0][0x28c] ;  /* 0x0000a30000087ab9 */ /* 0x000fe20000000800 */
[----:B------:R-:W-:Y:S01]  /*12a0*/  ISETP.NE.AND P0, PT, R6, 0x2, PT ;  /* 0x000000020600780c */ /* 0x000fe20003f05270 */
[----:B------:R-:W-:Y:S01]  /*12b0*/  UIADD3 UR8, UR8, 0x1f, URZ ;  /* 0x0000001f08087890 */ /* 0x000fe2000fffe03f */
[----:B------:R-:W-:Y:S01]  /*12c0*/  IMAD.U32 R4, RZ, RZ, UR12 ;  /* 0x0000000cff047e24 */ /* 0x000fe2000f8e00ff */
[----:B------:R-:W-:Y:S01]  /*12d0*/  UMOV UR5, URZ ;  /* 0x0000003f00057c82 */ /* 0x000fe20008000000 */
[----:B------:R-:W-:Y:S01]  /*12e0*/  UMOV UR4, URZ ;  /* 0x0000003f00047c82 */ /* 0x000fe20008000000 */
[----:B------:R-:W-:-:S04]  /*12f0*/  USHF.R.S32.HI UR9, URZ, 0x1f, UR8 ;  /* 0x0000001f3f097899 */ /* 0x000fc80008011408 */
[----:B------:R-:W-:-:S04]  /*1300*/  ULEA.HI UR9, UR9, UR8, URZ, 0x5 ;  /* 0x0000000809097291 */ /* 0x000fc8000f8f283f */
[----:B------:R-:W-:Y:S01]  /*1310*/  USHF.R.S32.HI UR13, URZ, 0x5, UR9 ;  /* 0x000000053f0d7899 */ /* 0x000fe20008011409 */
[----:B----4-:R-:W-:-:S13]  /*1320*/  ISETP.NE.AND P4, PT, R0, 0x1, PT ;  /* 0x000000010000780c */ /* 0x010fda0003f85270 */
[----:B01----:R-:W0:Y:S01]  /*1330*/  @P4 LDC R3, c[0x0][0x10] ;  /* 0x00000400ff034b82 */ /* 0x003e220000000800 */
[----:B------:R-:W-:Y:S02]  /*1340*/  @P4 IMAD.MOV.U32 R17, RZ, RZ, RZ ;  /* 0x000000ffff114224 */ /* 0x000fe400078e00ff */
[----:B------:R-:W-:-:S05]  /*1350*/  @P4 IMAD.MOV.U32 R5, RZ, RZ, RZ ;  /* 0x000000ffff054224 */ /* 0x000fca00078e00ff */
[----:B------:R-:W1:Y:S01]  /*1360*/  @!P4 LDC R9, c[0x0][0xc] ;  /* 0x00000300ff09cb82 */ /* 0x000e620000000800 */
[----:B------:R-:W-:Y:S01]  /*1370*/  ULDC UR6, c[0x0][0xc] ;  /* 0x0000030000067ab9 */ /* 0x000fe20000000800 */
[----:B------:R-:W-:Y:S02]  /*1380*/  ULDC UR7, c[0x0][0x10] ;  /* 0x0000040000077ab9 */ /* 0x000fe40000000800 */
[----:B------:R-:W-:-:S04]  /*1390*/  UIMAD.WIDE.U32 UR6, UR6, UR7, URZ ;  /* 0x00000007060672a5 */ /* 0x000fc8000f8e003f */
[----:B------:R-:W4:Y:S01]  /*13a0*/  LDC R8, c[0x0][0x14] ;  /* 0x00000500ff087b82 */ /* 0x000f220000000800 */
[----:B0-----:R-:W-:-:S04]  /*13b0*/  @P4 IMAD.WIDE.U32 R2, R3, UR12, R16 ;  /* 0x0000000c03024c25 */ /* 0x001fc8000f8e0010 */
[----:B------:R-:W-:Y:S02]  /*13c0*/  @P4 IMAD.IADD R3, R3, 0x1, R5 ;  /* 0x0000000103034824 */ /* 0x000fe400078e0205 */
[----:B------:R-:W-:Y:S02]  /*13d0*/  IMAD.MOV.U32 R5, RZ, RZ, RZ ;  /* 0x000000ffff057224 */ /* 0x000fe400078e00ff */
[----:B-1----:R-:W-:-:S04]  /*13e0*/  @!P4 IMAD.WIDE.U32 R4, R16, R9, R4 ;  /* 0x000000091004c225 */ /* 0x002fc800078e0004 */
[----:B------:R-:W-:Y:S02]  /*13f0*/  @!P4 IMAD.MOV.U32 R2, RZ, RZ, R4 ;  /* 0x000000ffff02c224 */ /* 0x000fe400078e0004 */
[C---:B----4-:R-:W-:Y:S02]  /*1400*/  IMAD R21, R8.reuse, UR7, RZ ;  /* 0x0000000708157c24 */ /* 0x050fe4000f8e02ff */
[----:B------:R-:W-:Y:S01]  /*1410*/  IMAD.WIDE.U32 R8, R8, UR6, RZ ;  /* 0x0000000608087c25 */ /* 0x000fe2000f8e00ff */
[----:B------:R-:W-:-:S03]  /*1420*/  ULDC.64 UR6, c[0x0][0x650] ;  /* 0x0001940000067ab9 */ /* 0x000fc60000000a00 */
[----:B------:R-:W-:Y:S02]  /*1430*/  @!P4 IMAD.MOV.U32 R3, RZ, RZ, R5 ;  /* 0x000000ffff03c224 */ /* 0x000fe400078e0005 */
[----:B------:R-:W-:Y:S01]  /*1440*/  IMAD.IADD R0, R9, 0x1, R21 ;  /* 0x0000000109007824 */ /* 0x000fe200078e0215 */
[----:B------:R-:W-:Y:S06]  /*1450*/  @P0 BRA `(.L_x_12) ;  /* 0x0000000000200947 */ /* 0x000fec0003800000 */
[----:B------:R-:W-:Y:S01]  /*1460*/  USHF.R.U32.HI UR4, URZ, 0x3, UR13 ;  /* 0x000000033f047899 */ /* 0x000fe2000801160d */
[----:B------:R-:W-:Y:S01]  /*1470*/  IADD3 R2, P0, R2, R8, RZ ;  /* 0x0000000802027210 */ /* 0x000fe20007f1e0ff */
[----:B------:R-:W-:Y:S02]  /*1480*/  UISETP.GE.U32.AND UP0, UPT, UR13, 0x38, UPT ;  /* 0x000000380d00788c */ /* 0x000fe4000bf06070 */
[----:B------:R-:W-:Y:S02]  /*1490*/  UIMAD.WIDE.U32 UR4, UR4, 0x24924925, URZ ;  /* 0x24924925040478a5 */ /* 0x000fe4000f8e003f */
[----:B------:R-:W-:-:S05]  /*14a0*/  IMAD.X R3, R0, 0x1, R3, P0 ;  /* 0x0000000100037824 */ /* 0x000fca00000e0603 */
[----:B------:R-:W-:Y:S02]  /*14b0*/  UMOV UR4, URZ ;  /* 0x0000003f00047c82 */ /* 0x000fe40008000000 */
[----:B------:R-:W-:Y:S02]  /*14c0*/  @UP0 ULOP3.LUT UR4, UR5, 0x1, URZ, 0xc0, !UPT ;  /* 0x0000000105040892 */ /* 0x000fe4000f8ec03f */
[----:B------:R-:W-:-:S12]  /*14d0*/  UIMAD UR5, UR5, -0x38, UR13 ;  /* 0xffffffc8050578a4 */ /* 0x000fd8000f8e020d */
.L_x_12:
[----:B------:R-:W-:Y:S01]  /*14e0*/  ISETP.GE.U32.AND P0, PT, R2, UR6, PT ;  /* 0x0000000602007c0c */ /* 0x000fe2000bf06070 */
[----:B------:R-:W-:Y:S01]  /*14f0*/  IMAD.MOV.U32 R6, RZ, RZ, -0x1 ;  /* 0xffffffffff067424 */ /* 0x000fe200078e00ff */
[----:B------:R-:W-:Y:S01]  /*1500*/  PRMT R20, RZ, 0x7610, R20 ;  /* 0x00007610ff147816 */ /* 0x000fe20000000014 */
[----:B------:R-:W-:Y:S01]  /*1510*/  IMAD.MOV.U32 R4, RZ, RZ, -0x1 ;  /* 0xffffffffff047424 */ /* 0x000fe200078e00ff */
[----:B------:R-:W-:Y:S01]  /*1520*/  ISETP.GE.U32.AND.EX P0, PT, R3, UR7, PT, P0 ;  /* 0x0000000703007c0c */ /* 0x000fe2000bf06100 */
[----:B------:R-:W-:-:S12]  /*1530*/  IMAD.MOV.U32 R5, RZ, RZ, -0x1 ;  /* 0xffffffffff057424 */ /* 0x000fd800078e00ff */
[----:B------:R-:W-:Y:S05]  /*1540*/  @P0 BRA `(.L_x_13) ;  /* 0x0000000400240947 */ /* 0x000fea0003800000 */
[----:B------:R-:W0:Y:S01]  /*1550*/  LDC.64 R30, c[0x0][0x628] ;  /* 0x00018a00ff1e7b82 */ /* 0x000e220000000a00 */
[----:B------:R-:W-:Y:S02]  /*1560*/  IMAD.MOV.U32 R4, RZ, RZ, R2 ;  /* 0x000000ffff047224 */ /* 0x000fe400078e0002 */
[----:B------:R-:W-:-:S05]  /*1570*/  IMAD.MOV.U32 R5, RZ, RZ, R3 ;  /* 0x000000ffff057224 */ /* 0x000fca00078e0003 */
[----:B------:R-:W1:Y:S08]  /*1580*/  LDC R6, c[0x0][0x630] ;  /* 0x00018c00ff067b82 */ /* 0x000e700000000800 */
[----:B------:R-:W4:Y:S01]  /*1590*/  LDC.64 R32, c[0x0][0x620] ;  /* 0x00018800ff207b82 */ /* 0x000f220000000a00 */
[----:B0-----:R-:W-:-:S04]  /*15a0*/  ISETP.NE.U32.AND P0, PT, R30, RZ, PT ;  /* 0x000000ff1e00720c */ /* 0x001fc80003f05070 */
[----:B------:R-:W-:-:S13]  /*15b0*/  ISETP.NE.AND.EX P0, PT, R31, RZ, PT, P0 ;  /* 0x000000ff1f00720c */ /* 0x000fda0003f05300 */
[----:B-1--4-:R-:W-:Y:S05]  /*15c0*/  @!P0 BRA `(.L_x_14) ;  /* 0x0000000000288947 */ /* 0x012fea0003800000 */
[----:B------:R-:W0:Y:S02]  /*15d0*/  LDC R23, c[0x0][0x634] ;  /* 0x00018d00ff177b82 */ /* 0x000e240000000800 */
[----:B0-----:R-:W-:-:S05]  /*15e0*/  IADD3 R23, P0, R2, R23, RZ ;  /* 0x0000001702177210 */ /* 0x001fca0007f1e0ff */
[----:B------:R-:W-:-:S04]  /*15f0*/  IMAD.X R29, RZ, RZ, R3, P0 ;  /* 0x000000ffff1d7224 */ /* 0x000fc800000e0603 */
[----:B------:R-:W-:-:S04]  /*1600*/  IMAD.WIDE.U32 R4, R29, R30, RZ ;  /* 0x0000001e1d047225 */ /* 0x000fc800078e00ff */
[----:B------:R-:W-:-:S04]  /*1610*/  IMAD.WIDE.U32 R20, P0, R23, R31, R4 ;  /* 0x0000001f17147225 */ /* 0x000fc80007800004 */
[----:B------:R-:W-:-:S04]  /*1620*/  IMAD.WIDE.U32 R4, R23, R30, RZ ;  /* 0x0000001e17047225 */ /* 0x000fc800078e00ff */
[----:B------:R-:W-:Y:S01]  /*1630*/  IMAD.X R23, RZ, RZ, RZ, P0 ;  /* 0x000000ffff177224 */ /* 0x000fe200000e06ff */
[----:B------:R-:W-:Y:S01]  /*1640*/  IADD3 RZ, P0, R5, R20, RZ ;  /* 0x0000001405ff7210 */ /* 0x000fe20007f1e0ff */
[----:B------:R-:W-:-:S04]  /*1650*/  IMAD.MOV.U32 R22, RZ, RZ, R21 ;  /* 0x000000ffff167224 */ /* 0x000fc800078e0015 */
[----:B------:R-:W-:-:S08]  /*1660*/  IMAD.WIDE.U32.X R4, R29, R31, R22, P0 ;  /* 0x0000001f1d047225 */ /* 0x000fd000000e0416 */
.L_x_14:
[----:B------:R-:W0:Y:S01]  /*1670*/  LDC.64 R34, c[0x0][0x640] ;  /* 0x00019000ff227b82 */ /* 0x000e220000000a00 */
[-CC-:B------:R-:W-:Y:S01]  /*1680*/  SHF.R.U64 R36, R4, R6.reuse, R5.reuse ;  /* 0x0000000604247219 */ /* 0x180fe20000001205 */
[----:B------:R-:W-:Y:S01]  /*1690*/  IMAD.MOV.U32 R39, RZ, RZ, 0x1 ;  /* 0x00000001ff277424 */ /* 0x000fe200078e00ff */
[----:B------:R-:W-:Y:S02]  /*16a0*/  SHF.R.U32.HI R4, RZ, R6, R5 ;  /* 0x00000006ff047219 */ /* 0x000fe40000011605 */
[----:B------:R-:W-:-:S03]  /*16b0*/  IADD3 R21, P0, RZ, -R36, RZ ;  /* 0x80000024ff157210 */ /* 0x000fc60007f1e0ff */
[----:B------:R-:W1:Y:S02]  /*16c0*/  LDC R20, c[0x0][0x618] ;  /* 0x00018600ff147b82 */ /* 0x000e640000000800 */
[----:B------:R-:W-:-:S04]  /*16d0*/  IMAD.X R5, RZ, RZ, ~R4, P0 ;  /* 0x000000ffff057224 */ /* 0x000fc800000e0e04 */
[-C--:B------:R-:W-:Y:S02]  /*16e0*/  IMAD R6, R5, R32.reuse, RZ ;  /* 0x0000002005067224 */ /* 0x080fe400078e02ff */
[----:B------:R-:W4:Y:S01]  /*16f0*/  LDC R23, c[0x0][0x608] ;  /* 0x00018200ff177b82 */ /* 0x000f220000000800 */
[----:B------:R-:W-:-:S04]  /*1700*/  IMAD.WIDE.U32 R4, R21, R32, R2 ;  /* 0x0000002015047225 */ /* 0x000fc800078e0002 */
[----:B------:R-:W-:-:S03]  /*1710*/  IMAD R21, R21, R33, R6 ;  /* 0x0000002115157224 */ /* 0x000fc600078e0206 */
[----:B------:R-:W2:Y:S01]  /*1720*/  LDC R26, c[0x0][0x658] ;  /* 0x00019600ff1a7b82 */ /* 0x000ea20000000800 */
[----:B------:R-:W-:Y:S01]  /*1730*/  IMAD.IADD R5, R5, 0x1, R21 ;  /* 0x0000000105057824 */ /* 0x000fe200078e0215 */
[----:B0-----:R-:W-:Y:S01]  /*1740*/  ISETP.NE.U32.AND P0, PT, R34, RZ, PT ;  /* 0x000000ff2200720c */ /* 0x001fe20003f05070 */
[----:B------:R-:W-:-:S03]  /*1750*/  IMAD.MOV.U32 R21, RZ, RZ, -0x1 ;  /* 0xffffffffff157424 */ /* 0x000fc600078e00ff */
[----:B------:R-:W-:Y:S02]  /*1760*/  ISETP.NE.AND.EX P0, PT, R35, RZ, PT, P0 ;  /* 0x000000ff2300720c */ /* 0x000fe40003f05300 */
[----:B------:R-:W0:Y:S01]  /*1770*/  LDC R33, c[0x0][0x600] ;  /* 0x00018000ff217b82 */ /* 0x000e220000000800 */
[-CC-:B-1----:R-:W-:Y:S02]  /*1780*/  SHF.R.U64 R31, R4, R20.reuse, R5.reuse ;  /* 0x00000014041f7219 */ /* 0x182fe40000001205 */
[----:B------:R-:W-:-:S05]  /*1790*/  SHF.R.U32.HI R4, RZ, R20, R5 ;  /* 0x00000014ff047219 */ /* 0x000fca0000011605 */
[----:B------:R-:W1:Y:S01]  /*17a0*/  LDC R28, c[0x0][0x648] ;  /* 0x00019200ff1c7b82 */ /* 0x000e620000000800 */
[-CC-:B----4-:R-:W-:Y:S02]  /*17b0*/  SHF.R.U64 R41, R31, R23.reuse, R4.reuse ;  /* 0x000000171f297219 */ /* 0x190fe40000001204 */
[----:B------:R-:W-:-:S05]  /*17c0*/  SHF.R.U32.HI R5, RZ, R23, R4 ;  /* 0x00000017ff057219 */ /* 0x000fca0000011604 */
[----:B------:R-:W4:Y:S01]  /*17d0*/  LDC R37, c[0x0][0x638] ;  /* 0x00018e00ff257b82 */ /* 0x000f220000000800 */
[-C--:B--2---:R-:W-:Y:S02]  /*17e0*/  SHF.L.U32 R4, R21, R26.reuse, RZ ;  /* 0x0000001a15047219 */ /* 0x084fe400000006ff */
[--C-:B------:R-:W-:Y:S02]  /*17f0*/  SHF.R.U64 R32, R41, R26, R5.reuse ;  /* 0x0000001a29207219 */ /* 0x100fe40000001205 */
[----:B------:R-:W-:Y:S02]  /*1800*/  LOP3.LUT R6, RZ, R4, RZ, 0x33, !PT ;  /* 0x00000004ff067212 */ /* 0x000fe400078e33ff */
[----:B------:R-:W-:Y:S01]  /*1810*/  SHF.R.U32.HI R5, RZ, R26, R5 ;  /* 0x0000001aff057219 */ /* 0x000fe20000011605 */
[----:B------:R-:W2:Y:S01]  /*1820*/  LDC R30, c[0x0][0x610] ;  /* 0x00018400ff1e7b82 */ /* 0x000ea20000000800 */
[----:B------:R-:W-:Y:S01]  /*1830*/  IMAD.MOV.U32 R4, RZ, RZ, R32 ;  /* 0x000000ffff047224 */ /* 0x000fe200078e0020 */
[----:B------:R-:W-:Y:S06]  /*1840*/  @!P0 BRA `(.L_x_15) ;  /* 0x0000000000288947 */ /* 0x000fec0003800000 */
[----:B------:R-:W3:Y:S02]  /*1850*/  LDC R23, c[0x0][0x64c] ;  /* 0x00019300ff177b82 */ /* 0x000ee40000000800 */
[----:B---3--:R-:W-:-:S05]  /*1860*/  IADD3 R23, P0, R32, R23, RZ ;  /* 0x0000001720177210 */ /* 0x008fca0007f1e0ff */
        /* <DEDUP_REMOVED lines=8> */
.L_x_15:
[----:B-1----:R-:W-:Y:S01]  /*18f0*/  SHF.R.U64 R17, R4, R28, R5 ;  /* 0x0000001c04117219 */ /* 0x002fe20000001205 */
[----:B------:R-:W-:Y:S01]  /*1900*/  @P4 IMAD R25, R27, R24, R16 ;  /* 0x000000181b194224 */ /* 0x000fe200078e0210 */
[----:B------:R-:W-:Y:S02]  /*1910*/  SHF.L.U32 R4, R39, R26, RZ ;  /* 0x0000001a27047219 */ /* 0x000fe400000006ff */
[----:B------:R-:W-:Y:S01]  /*1920*/  LOP3.LUT R5, R41, R6, RZ, 0xc0, !PT ;  /* 0x0000000629057212 */ /* 0x000fe200078ec0ff */
[----:B0-----:R-:W-:Y:S02]  /*1930*/  VIADD R6, R33, 0xffffffff ;  /* 0xffffffff21067836 */ /* 0x001fe40000000000 */
[----:B------:R-:W-:Y:S02]  /*1940*/  IMAD.MOV R20, RZ, RZ, -R17 ;  /* 0x000000ffff147224 */ /* 0x000fe400078e0a11 */
[----:B------:R-:W-:Y:S01]  /*1950*/  IMAD R16, R4, R17, R5 ;  /* 0x0000001104107224 */ /* 0x000fe200078e0205 */
[----:B------:R-:W-:Y:S01]  /*1960*/  LOP3.LUT R5, R31, R6, RZ, 0xc0, !PT ;  /* 0x000000061f057212 */ /* 0x000fe200078ec0ff */
[----:B----4-:R-:W-:-:S02]  /*1970*/  IMAD R4, R20, R37, R32 ;  /* 0x0000002514047224 */ /* 0x010fc400078e0220 */
[----:B--2---:R-:W-:Y:S02]  /*1980*/  IMAD R6, R16, R30, R25 ;  /* 0x0000001e10067224 */ /* 0x004fe400078e0219 */
[----:B------:R-:W-:Y:S02]  /*1990*/  IMAD R5, R4, R33, R5 ;  /* 0x0000002104057224 */ /* 0x000fe400078e0205 */
[----:B------:R-:W-:-:S03]  /*19a0*/  IMAD.MOV.U32 R20, RZ, RZ, 0x1 ;  /* 0x00000001ff147424 */ /* 0x000fc600078e00ff */
[----:B------:R-:W-:Y:S02]  /*19b0*/  SEL R4, R5, R6, !P4 ;  /* 0x0000000605047207 */ /* 0x000fe40006000000 */
[----:B------:R-:W-:Y:S01]  /*19c0*/  SEL R6, R6, R5, !P4 ;  /* 0x0000000506067207 */ /* 0x000fe20006000000 */
[----:B------:R-:W-:-:S07]  /*19d0*/  IMAD.MOV.U32 R5, RZ, RZ, R36 ;  /* 0x000000ffff057224 */ /* 0x000fce00078e0024 */
.L_x_13:
[----:B------:R-:W-:Y:S05]  /*19e0*/  @!P2 BRA `(.L_x_16) ;  /* 0x00000000000ca947 */ /* 0x000fea0003800000 */
[----:B------:R-:W-:Y:S01]  /*19f0*/  UCGABAR_WAIT ;  /* 0x0000000000007dc7 */ /* 0x000fe20008000000 */
[----:B------:R-:W-:Y:S01]  /*1a00*/  CCTL.IVALL ;  /* 0x00000000ff00798f */ /* 0x000fe20002000000 */
[----:B------:R-:W-:Y:S05]  /*1a10*/  BRA `(.L_x_17) ;  /* 0x0000000000047947 */ /* 0x000fea0003800000 */
.L_x_16:
[----:B------:R-:W-:Y:S06]  /*1a20*/  BAR.SYNC.DEFER_BLOCKING 0x0 ;  /* 0x0000000000007b1d */ /* 0x000fec0000010000 */
.L_x_17:
[----:B------:R-:W-:Y:S05]  /*1a30*/  @!P5 BRA `(.L_x_18) ;  /* 0x0000004000c8d947 */ /* 0x000fea0003800000 */
[----:B------:R-:W-:-:S13]  /*1a40*/  ISETP.GT.U32.AND P0, PT, R38, 0x1, PT ;  /* 0x000000012600780c */ /* 0x000fda0003f04070 */
[----:B------:R-:W-:Y:S05]  /*1a50*/  @P0 EXIT ;  /* 0x000000000000094d */ /* 0x000fea0003800000 */
.L_x_19:
[----:B------:R-:W-:-:S08]  /*1a60*/  NOP ;  /* 0x0000000000007918 */ /* 0x000fd00000000000 */
[----:B------:R-:W0:Y:S02]  /*1a70*/  USETMAXREG.TRY_ALLOC.CTAPOOL UP0, 0xe8 ;  /* 0x000000e8000079c8 */ /* 0x000e240008000600 */
[----:B0-----:R-:W-:-:S13]  /*1a80*/  PLOP3.LUT P0, PT, PT, PT, UP0, 0x80, 0x0 ;  /* 0x000000000000781c */ /* 0x001fda0003f0f008 */
[----:B------:R-:W-:Y:S05]  /*1a90*/  @!P0 BRA `(.L_x_19) ;  /* 0xfffffffc00f08947 */ /* 0x000fea000383ffff */
[----:B------:R-:W-:-:S13]  /*1aa0*/  LOP3.LUT P0, RZ, R20, 0xff, RZ, 0xc0, !PT ;  /* 0x000000ff14ff7812 */ /* 0x000fda000780c0ff */
[----:B------:R-:W-:Y:S05]  /*1ab0*/  @!P0 EXIT ;  /* 0x000000000000894d */ /* 0x000fea0003800000 */
[----:B------:R-:W0:Y:S01]  /*1ac0*/  S2UR UR6, SR_CgaCtaId ;  /* 0x00000000000679c3 */ /* 0x000e220000008800 */
[CC--:B------:R-:W-:Y:S01]  /*1ad0*/  LEA.HI R11, R19.reuse, R10.reuse, RZ, 0x2 ;  /* 0x0000000a130b7211 */ /* 0x0c0fe200078f10ff */
[----:B------:R-:W-:Y:S01]  /*1ae0*/  UIADD3 UR7, UR15, -0x1, URZ ;  /* 0xffffffff0f077890 */ /* 0x000fe2000fffe03f */
[----:B------:R-:W-:Y:S01]  /*1af0*/  LEA.HI R19, R19, R10, RZ, 0x5 ;  /* 0x0000000a13137211 */ /* 0x000fe200078f28ff */
[----:B------:R-:W-:Y:S01]  /*1b00*/  UMOV UR12, 0x400 ;  /* 0x00000400000c7882 */ /* 0x000fe20000000000 */
[--C-:B------:R-:W-:Y:S01]  /*1b10*/  SHF.R.S32.HI R16, RZ, 0x2, R11.reuse ;  /* 0x00000002ff107819 */ /* 0x100fe2000001140b */
[----:B------:R-:W-:Y:S01]  /*1b20*/  UISETP.LT.AND UP0, UPT, UR13, 0x1, UPT ;  /* 0x000000010d00788c */ /* 0x000fe2000bf01270 */
[----:B------:R-:W-:Y:S01]  /*1b30*/  SHF.R.S32.HI R17, RZ, 0x1f, R11 ;  /* 0x0000001fff117819 */ /* 0x000fe2000001140b */
[----:B------:R-:W-:Y:S01]  /*1b40*/  USHF.L.U32 UR22, UR13, 0x1, URZ ;  /* 0x000000010d167899 */ /* 0x000fe2000800063f */
[----:B------:R-:W-:Y:S01]  /*1b50*/  SHF.R.S32.HI R19, RZ, 0x5, R19 ;  /* 0x00000005ff137819 */ /* 0x000fe20000011413 */
[----:B------:R-:W-:Y:S01]  /*1b60*/  USEL UR14, UR13, 0x1, UP0 ;  /* 0x000000010d0e7887 */ /* 0x000fe20008000000 */
[----:B------:R-:W-:Y:S01]  /*1b70*/  LEA.HI R17, R17, R16, RZ, 0x3 ;  /* 0x0000001011117211 */ /* 0x000fe200078f18ff */
[----:B------:R-:W-:Y:S01]  /*1b80*/  UISETP.NE.AND UP0, UPT, UR7, URZ, UPT ;  /* 0x0000003f0700728c */ /* 0x000fe2000bf05270 */
[----:B------:R-:W-:Y:S01]  /*1b90*/  LOP3.LUT R11, R11, 0xfffffffc, RZ, 0xc0, !PT ;  /* 0xfffffffc0b0b7812 */ /* 0x000fe200078ec0ff */
[----:B------:R-:W-:Y:S01]  /*1ba0*/  UIADD3 UR14, -UR14, UR13, URZ ;  /* 0x0000000d0e0e7290 */ /* 0x000fe2000fffe13f */
[----:B------:R-:W-:Y:S01]  /*1bb0*/  LOP3.LUT R17, R17, 0xfffffff8, RZ, 0xc0, !PT ;  /* 0xfffffff811117812 */ /* 0x000fe200078ec0ff */
[----:B------:R-:W-:Y:S01]  /*1bc0*/  USEL UR9, URZ, 0x1, UP0 ;  /* 0x000000013f097887 */ /* 0x000fe20008000000 */
[----:B------:R-:W-:Y:S01]  /*1bd0*/  LOP3.LUT R86, R7, 0x1, RZ, 0xfc, !PT ;  /* 0x0000000107567812 */ /* 0x000fe200078efcff */
[----:B------:R-:W-:-:S02]  /*1be0*/  IMAD.IADD R20, R10, 0x1, -R11 ;  /* 0x000000010a147824 */ /* 0x000fc400078e0a0b */
[----:B------:R-:W-:Y:S02]  /*1bf0*/  IMAD.IADD R16, R16, 0x1, -R17 ;  /* 0x0000000110107824 */ /* 0x000fe400078e0a11 */
[----:B------:R-:W-:Y:S01]  /*1c00*/  IMAD.U32 R87, RZ, RZ, UR9 ;  /* 0x00000009ff577e24 */ /* 0x000fe2000f8e00ff */
[----:B0-----:R-:W-:Y:S02]  /*1c10*/  ULEA UR12, UR6, UR12, 0x18 ;  /* 0x0000000c060c7291 */ /* 0x001fe4000f8ec03f */
[--C-:B------:R-:W-:Y:S01]  /*1c20*/  SHF.R.S32.HI R17, RZ, 0x1f, R16.reuse ;  /* 0x0000001fff117819 */ /* 0x100fe20000011410 */
[----:B------:R-:W-:Y:S01]  /*1c30*/  USHF.L.U32 UR6, UR7, 0x3, URZ ;  /* 0x0000000307067899 */ /* 0x000fe2000800063f */
[C-C-:B------:R-:W-:Y:S01]  /*1c40*/  IMAD R21, R19.reuse, -0x10, -R16.reuse ;  /* 0xfffffff013157824 */ /* 0x140fe200078e0a10 */
[----:B------:R-:W-:Y:S02]  /*1c50*/  UIADD3 UR7, UR12, 0x480, URZ ;  /* 0x000004800c077890 */ /* 0x000fe4000fffe03f */
[----:B------:R-:W-:Y:S01]  /*1c60*/  ULOP3.LUT UR6, UR6, 0x8, URZ, 0xc0, !UPT ;  /* 0x0000000806067892 */ /* 0x000fe2000f8ec03f */
[----:B------:R-:W-:Y:S01]  /*1c70*/  IMAD.WIDE R10, R19, 0x10, R16 ;  /* 0x00000010130a7825 */ /* 0x000fe200078e0210 */
[----:B------:R-:W-:-:S02]  /*1c80*/  UIADD3 UR8, UR12, 0x1c480, URZ ;  /* 0x0001c4800c087890 */ /* 0x000fc4000fffe03f */
[----:B------:R-:W-:Y:S02]  /*1c90*/  USHF.R.U32.HI UR7, URZ, 0x4, UR7 ;  /* 0x000000043f077899 */ /* 0x000fe40008011607 */
[----:B------:R-:W-:Y:S02]  /*1ca0*/  USHF.R.U32.HI UR8, URZ, 0x4, UR8 ;  /* 0x000000043f087899 */ /* 0x000fe40008011608 */
[----:B------:R-:W-:Y:S02]  /*1cb0*/  ULOP3.LUT UR24, UR6, 0x8, URZ, 0x3c, !UPT ;  /* 0x0000000806187892 */ /* 0x000fe4000f8e3c3f */
[----:B------:R-:W-:Y:S02]  /*1cc0*/  ULOP3.LUT UR16, UR6, 0x18, URZ, 0x3c, !UPT ;  /* 0x0000001806107892 */ /* 0x000fe4000f8e3c3f */
[----:B------:R-:W-:Y:S01]  /*1cd0*/  UIADD3 UR23, UR12, 0x390, URZ ;  /* 0x000003900c177890 */ /* 0x000fe2000fffe03f */
[----:B------:R-:W-:Y:S01]  /*1ce0*/  ULDC UR6, c[0x0][0x284] ;  /* 0x0000a10000067ab9 */ /* 0x000fe20000000800 */
[----:B------:R-:W-:Y:S01]  /*1cf0*/  ULOP3.LUT UR7, UR7, 0x3fff, URZ, 0xc0, !UPT ;  /* 0x00003fff07077892 */ /* 0x000fe2000f8ec03f */
[----:B------:R-:W-:Y:S01]  /*1d00*/  VIADD R21, R21, UR6 ;  /* 0x0000000615157c36 */ /* 0x000fe20008000000 */
[----:B------:R-:W-:-:S02]  /*1d10*/  ULOP3.LUT UR8, UR8, 0x3fff, URZ, 0xc0, !UPT ;  /* 0x00003fff08087892 */ /* 0x000fc4000f8ec03f */
[----:B------:R-:W-:Y:S02]  /*1d20*/  ULEA UR15, UR15, UR23, 0x3 ;  /* 0x000000170f0f7291 */ /* 0x000fe4000f8e183f */
[----:B------:R-:W-:Y:S02]  /*1d30*/  ULOP3.LUT UR17, UR7, 0x10000, URZ, 0xfc, !UPT ;  /* 0x0001000007117892 */ /* 0x000fe4000f8efc3f */
[----:B------:R-:W-:-:S12]  /*1d40*/  ULOP3.LUT UR18, UR8, 0x10000, URZ, 0xfc, !UPT ;  /* 0x0001000008127892 */ /* 0x000fd8000f8efc3f */
.L_x_110:
[----:B------:R-:W-:Y:S01]  /*1d50*/  SHF.L.U32 R16, R87, 0x1f, RZ ;  /* 0x0000001f57107819 */ /* 0x000fe200000006ff */
[----:B------:R-:W0:Y:S01]  /*1d60*/  LDC R17, c[0x0][0x28c] ;  /* 0x0000a300ff117b82 */ /* 0x000e220000000800 */
[----:B------:R-:W-:Y:S01]  /*1d70*/  UMOV UR6, URZ ;  /* 0x0000003f00067c82 */ /* 0x000fe20008000000 */
[----:B------:R-:W-:Y:S01]  /*1d80*/  UMOV UR19, UR5 ;  /* 0x0000000500137c82 */ /* 0x000fe20008000000 */
[----:B-1----:R-:W1:Y:S01]  /*1d90*/  SYNCS.PHASECHK.TRANS64.TRYWAIT P0, [UR15+-0x8], R16 ;  /* 0xfffff810ff0075a7 */ /* 0x002e62000800014f */
[----:B0-----:R-:W-:Y:S01]  /*1da0*/  ISETP.GE.AND P1, PT, R17, 0x1, PT ;  /* 0x000000011100780c */ /* 0x001fe20003f26270 */
[----:B-1234-:R-:W-:-:S12]  /*1db0*/  @!P0 BRA `(.L_x_20) ;  /* 0x0000006c00708947 */ /* 0x01efd80003800000 */
.L_x_184:
[----:B------:R-:W-:Y:S01]  /*1dc0*/  UMOV UR7, URZ ;  /* 0x0000003f00077c82 */ /* 0x000fe20008000000 */
[----:B------:R-:W-:Y:S01]  /*1dd0*/  UMOV UR8, URZ ;  /* 0x0000003f00087c82 */ /* 0x000fe20008000000 */
[----:B------:R-:W-:Y:S02]  /*1de0*/  CS2R R22, SRZ ;  /* 0x0000000000167805 */ /* 0x000fe4000001ff00 */
[----:B------:R-:W-:Y:S02]  /*1df0*/  CS2R R56, SRZ ;  /* 0x0000000000387805 */ /* 0x000fe4000001ff00 */
[----:B------:R-:W-:Y:S02]  /*1e00*/  CS2R R58, SRZ ;  /* 0x00000000003a7805 */ /* 0x000fe4000001ff00 */
[----:B------:R-:W-:Y:S02]  /*1e10*/  CS2R R60, SRZ ;  /* 0x00000000003c7805 */ /* 0x000fe4000001ff00 */
[----:B------:R-:W-:-:S02]  /*1e20*/  CS2R R62, SRZ ;  /* 0x00000000003e7805 */ /* 0x000fc4000001ff00 */
[----:B------:R-:W-:Y:S02]  /*1e30*/  CS2R R64, SRZ ;  /* 0x0000000000407805 */ /* 0x000fe4000001ff00 */
        /* <DEDUP_REMOVED lines=9> */
[----:B------:R-:W-:Y:S01]  /*1ed0*/  CS2R R84, SRZ ;  /* 0x0000000000547805 */ /* 0x000fe2000001ff00 */
[----:B------:R-:W-:Y:S01]  /*1ee0*/  IMAD.U32 R88, RZ, RZ, UR4 ;  /* 0x00000004ff587e24 */ /* 0x000fe2000f8e00ff */
        /* <DEDUP_REMOVED lines=15> */
[----:B------:R-:W-:Y:S01]  /*1fe0*/  CS2R R54, SRZ ;  /* 0x0000000000367805 */ /* 0x000fe2000001ff00 */
[----:B------:R-:W-:Y:S06]  /*1ff0*/  @!P1 BRA `(.L_x_21) ;  /* 0x0000000400449947 */ /* 0x000fec0003800000 */
[----:B------:R-:W-:-:S13]  /*2000*/  ISETP.NE.AND P1, PT, R86, 0x3, PT ;  /* 0x000000035600780c */ /* 0x000fda0003f25270 */
[----:B------:R-:W-:Y:S05]  /*2010*/  @!P1 BRA `(.L_x_22) ;  /* 0x0000000000049947 */ /* 0x000fea0003800000 */
[----:B------:R-:W-:Y:S01]  /*2020*/  BPT.TRAP 0x1 ;  /* 0x000000040000795c */ /* 0x000fe20000300000 */
.L_x_22:
[----:B------:R-:W-:Y:S01]  /*2030*/  ULEA UR6, UR5, UR12, 0x3 ;  /* 0x0000000c05067291 */ /* 0x000fe2000f8e183f */
[----:B0-----:R-:W-:-:S05]  /*2040*/  IMAD.U32 R16, RZ, RZ, UR4 ;  /* 0x00000004ff107e24 */ /* 0x001fca000f8e00ff */
[----:B------:R-:W-:-:S04]  /*2050*/  SHF.L.U32 R16, R16, 0x1f, RZ ;  /* 0x0000001f10107819 */ /* 0x000fc800000006ff */
[----:B------:R0:W1:Y:S01]  /*2060*/  SYNCS.PHASECHK.TRANS64.TRYWAIT P0, [UR6], R16 ;  /* 0x00000010ff0075a7 */ /* 0x0000620008000146 */
[----:B------:R-:W-:Y:S05]  /*2070*/  @!P1 BRA `(.L_x_23) ;  /* 0x0000000000049947 */ /* 0x000fea0003800000 */
[----:B------:R-:W-:Y:S01]  /*2080*/  BPT.TRAP 0x1 ;  /* 0x000000040000795c */ /* 0x000fe20000300000 */
.L_x_23:
[----:B-1----:R-:W-:Y:S05]  /*2090*/  @P0 BRA `(.L_x_24) ;  /* 0x0000000000080947 */ /* 0x002fea0003800000 */
[----:B------:R-:W1:Y:S02]  /*20a0*/  SYNCS.PHASECHK.TRANS64.TRYWAIT P0, [UR6], R16 ;  /* 0x00000010ff0075a7 */ /* 0x000e640008000146 */
[----:B-1----:R-:W-:Y:S05]  /*20b0*/  @!P0 BRA `(.L_x_25) ;  /* 0x0000006800c88947 */ /* 0x002fea0003800000 */
.L_x_24:
[----:B------:R-:W-:Y:S01]  /*20c0*/  ULDC UR7, c[0x0][0x50c] ;  /* 0x0001430000077ab9 */ /* 0x000fe20000000800 */
[----:B------:R-:W-:Y:S01]  /*20d0*/  ULEA UR8, UR5, UR17, 0x7 ;  /* 0x0000001105087291 */ /* 0x000fe2000f8e383f */
[----:B------:R-:W-:Y:S01]  /*20e0*/  WARPGROUP.ARRIVE ;  /* 0x00000000000079c5 */ /* 0x000fe20000000000 */
[----:B------:R-:W-:Y:S01]  /*20f0*/  UISETP.NE.AND UP0, UPT, UR7, 0x1, UPT ;  /* 0x000000010700788c */ /* 0x000fe2000bf05270 */
[----:B------:R-:W-:Y:S01]  /*2100*/  CS2R R22, SRZ ;  /* 0x0000000000167805 */ /* 0x000fe2000001ff00 */
[----:B------:R-:W-:Y:S01]  /*2110*/  ULEA UR10, UR5, UR18, 0x7 ;  /* 0x00000012050a7291 */ /* 0x000fe2000f8e383f */
[----:B------:R-:W-:Y:S01]  /*2120*/  CS2R R56, SRZ ;  /* 0x0000000000387805 */ /* 0x000fe2000001ff00 */
[----:B------:R-:W-:Y:S01]  /*2130*/  USEL UR7, URZ, 0x1, UP0 ;  /* 0x000000013f077887 */ /* 0x000fe20008000000 */
[----:B------:R-:W-:Y:S01]  /*2140*/  CS2R R58, SRZ ;  /* 0x00000000003a7805 */ /* 0x000fe2000001ff00 */
[----:B------:R-:W-:Y:S01]  /*2150*/  UMOV UR9, 0xc0000010 ;  /* 0xc000001000097882 */ /* 0x000fe20000000000 */
[----:B------:R-:W-:Y:S01]  /*2160*/  UMOV UR11, 0xc0000010 ;  /* 0xc0000010000b7882 */ /* 0x000fe20000000000 */
[----:B------:R-:W-:Y:S01]  /*2170*/  UMOV UR6, 0x1 ;  /* 0x0000000100067882 */ /* 0x000fe20000000000 */
[----:B------:R-:W-:-:S02]  /*2180*/  CS2R R60, SRZ ;  /* 0x00000000003c7805 */ /* 0x000fc4000001ff00 */
[----:B------:R-:W-:Y:S01]  /*2190*/  ISETP.NE.AND P0, PT, RZ, UR7, PT ;  /* 0x00000007ff007c0c */ /* 0x000fe2000bf05270 */
[----:B------:R-:W-:Y:S01]  /*21a0*/  QGMMA.64x64x32.F32.E5M2.E5M2 R24, gdesc[UR8], RZ, !UPT, gsb0 ;  /* 0x00e00000081879f3 */ /* 0x000fe2000c0038ff */
        /* <DEDUP_REMOVED lines=11> */
[----:B------:R-:W-:Y:S01]  /*2260*/  CS2R R84, SRZ ;  /* 0x0000000000547805 */ /* 0x000fe2000001ff00 */
[----:B------:R-:W-:Y:S06]  /*2270*/  @!P0 BRA `(.L_x_26) ;  /* 0x0000000000888947 */ /* 0x000fec0003800000 */
[----:B------:R-:W-:Y:S02]  /*2280*/  WARPGROUP.DEPBAR.LE gsb0, 0x0 ;  /* 0x00008000000079c5 */ /* 0x000fe40000010000 */
[----:B------:R-:W-:-:S01]  /*2290*/  FADD R85, RZ, R24 ;  /* 0x00000018ff557221 */ /* 0x000fc20000000000 */
[----:B------:R-:W-:Y:S01]  /*22a0*/  FADD R84, RZ, R25 ;  /* 0x00000019ff547221 */ /* 0x000fe20000000000 */
        /* <DEDUP_REMOVED lines=30> */
[----:B------:R-:W-:-:S06]  /*2490*/  UMOV UR6, URZ ;  /* 0x0000003f00067c82 */ /* 0x000fcc0008000000 */
.L_x_26:
[----:B------:R-:W-:-:S04]  /*24a0*/  UIADD3 UR19, UR5, 0x1, URZ ;  /* 0x0000000105137890 */ /* 0x000fc8000fffe03f */
[----:B------:R-:W-:-:S04]  /*24b0*/  UISETP.NE.AND UP0, UPT, UR19, 0x38, UPT ;  /* 0x000000381300788c */ /* 0x000fc8000bf05270 */
[----:B------:R-:W-:Y:S02]  /*24c0*/  USEL UR8, URZ, 0x1, UP0 ;  /* 0x000000013f087887 */ /* 0x000fe40008000000 */
[----:B------:R-:W-:Y:S02]  /*24d0*/  USEL UR19, UR19, URZ, UP0 ;  /* 0x0000003f13137287 */ /* 0x000fe40008000000 */
[----:B------:R-:W-:-:S06]  /*24e0*/  ULOP3.LUT UR8, UR4, UR8, URZ, 0x3c, !UPT ;  /* 0x0000000804087292 */ /* 0x000fcc000f8e3c3f */
[----:B------:R-:W-:Y:S01]  /*24f0*/  IMAD.U32 R88, RZ, RZ, UR8 ;  /* 0x00000008ff587e24 */ /* 0x000fe2000f8e00ff */
[----:B------:R-:W-:-:S06]  /*2500*/  UMOV UR8, 0x1 ;  /* 0x0000000100087882 */ /* 0x000fcc0000000000 */
.L_x_21:
[----:B------:R-:W-:-:S06]  /*2510*/  UISETP.GE.AND UP0, UPT, UR14, 0x1, UPT ;  /* 0x000000010e00788c */ /* 0x000fcc000bf06270 */
[----:B------:R-:W-:-:S13]  /*2520*/  PLOP3.LUT P0, PT, PT, PT, UP0, 0x80, 0x0 ;  /* 0x000000000000781c */ /* 0x000fda0003f0f008 */
[----:B------:R-:W-:Y:S05]  /*2530*/  @!P0 BRA `(.L_x_27) ;  /* 0x0000000400548947 */ /* 0x000fea0003800000 */
[----:B01----:R-:W-:Y:S01]  /*2540*/  IMAD.U32 R16, RZ, RZ, UR14 ;  /* 0x0000000eff107e24 */ /* 0x003fe2000f8e00ff */
[----:B------:R-:W-:Y:S01]  /*2550*/  ULDC UR25, c[0x0][0x50c] ;  /* 0x0001430000197ab9 */ /* 0x000fe20000000800 */
[----:B------:R-:W-:-:S07]  /*2560*/  IMAD.U32 R17, RZ, RZ, UR5 ;  /* 0x00000005ff117e24 */ /* 0x000fce000f8e00ff */
.L_x_35:
[----:B------:R-:W-:-:S13]  /*2570*/  ISETP.NE.AND P1, PT, R86, 0x3, PT ;  /* 0x000000035600780c */ /* 0x000fda0003f25270 */
[----:B------:R-:W-:Y:S05]  /*2580*/  @!P1 BRA `(.L_x_28) ;  /* 0x0000000000049947 */ /* 0x000fea0003800000 */
[----:B------:R-:W-:Y:S01]  /*2590*/  BPT.TRAP 0x1 ;  /* 0x000000040000795c */ /* 0x000fe20000300000 */
.L_x_28:
[----:B------:R-:W-:Y:S01]  /*25a0*/  ULEA UR9, UR19, UR12, 0x3 ;  /* 0x0000000c13097291 */ /* 0x000fe2000f8e183f */
[----:B------:R-:W-:-:S08]  /*25b0*/  SHF.L.U32 R18, R88, 0x1f, RZ ;  /* 0x0000001f58127819 */ /* 0x000fd000000006ff */
[----:B------:R0:W1:Y:S01]  /*25c0*/  SYNCS.PHASECHK.TRANS64.TRYWAIT P0, [UR9], R18 ;  /* 0x00000012ff0075a7 */ /* 0x0000620008000149 */
[----:B------:R-:W-:Y:S05]  /*25d0*/  @!P1 BRA `(.L_x_29) ;  /* 0x0000000000049947 */ /* 0x000fea0003800000 */
[----:B------:R-:W-:Y:S01]  /*25e0*/  BPT.TRAP 0x1 ;  /* 0x000000040000795c */ /* 0x000fe20000300000 */
.L_x_29:
[----:B-1----:R-:W-:Y:S05]  /*25f0*/  @P0 BRA `(.L_x_30) ;  /* 0x0000000000080947 */ /* 0x002fea0003800000 */
[----:B------:R-:W1:Y:S02]  /*2600*/  SYNCS.PHASECHK.TRANS64.TRYWAIT P0, [UR9], R18 ;  /* 0x00000012ff0075a7 */ /* 0x000e640008000149 */
[----:B-1----:R-:W-:Y:S05]  /*2610*/  @!P0 BRA `(.L_x_31) ;  /* 0x0000006400888947 */ /* 0x002fea0003800000 */
.L_x_30:
[----:B------:R-:W-:Y:S01]  /*2620*/  UISETP.NE.AND UP0, UPT, UR7, URZ, UPT ;  /* 0x0000003f0700728c */ /* 0x000fe2000bf05270 */
[----:B------:R-:W-:Y:S01]  /*2630*/  WARPGROUP.ARRIVE ;  /* 0x00000000000079c5 */ /* 0x000fe20000000000 */
[----:B------:R-:W-:Y:S02]  /*2640*/  ULEA UR10, UR19, UR18, 0x7 ;  /* 0x00000012130a7291 */ /* 0x000fe4000f8e383f */
[----:B------:R-:W-:Y:S01]  /*2650*/  USEL UR8, UR8, URZ, !UP0 ;  /* 0x0000003f08087287 */ /* 0x000fe2000c000000 */
[----:B------:R-:W-:Y:S01]  /*2660*/  UMOV UR9, 0xc0000010 ;  /* 0xc000001000097882 */ /* 0x000fe20000000000 */
[----:B------:R-:W-:Y:S02]  /*2670*/  UMOV UR11, 0xc0000010 ;  /* 0xc0000010000b7882 */ /* 0x000fe40000000000 */
[----:B------:R-:W-:Y:S02]  /*2680*/  UISETP.NE.U32.AND UP0, UPT, UR8, URZ, UPT ;  /* 0x0000003f0800728c */ /* 0x000fe4000bf05070 */
[----:B------:R-:W-:-:S02]  /*2690*/  ULEA UR8, UR19, UR17, 0x7 ;  /* 0x0000001113087291 */ /* 0x000fc4000f8e383f */
[----:B------:R-:W-:-:S07]  /*26a0*/  UIADD3 UR6, UR6, 0x1, URZ ;  /* 0x0000000106067890 */ /* 0x000fce000fffe03f */
[----:B------:R-:W-:Y:S01]  /*26b0*/  QGMMA.64x64x32.F32.E5M2.E5M2 R24, gdesc[UR8], R24, UP0, gsb0 ;  /* 0x00e00000081879f3 */ /* 0x000fe2000b803818 */
[----:B------:R-:W-:-:S04]  /*26c0*/  UISETP.NE.AND UP0, UPT, UR6, UR25, UPT ;  /* 0x000000190600728c */ /* 0x000fc8000bf05270 */
[----:B------:R-:W-:-:S06]  /*26d0*/  USEL UR7, URZ, 0x1, UP0 ;  /* 0x000000013f077887 */ /* 0x000fcc0008000000 */
[----:B------:R-:W-:Y:S01]  /*26e0*/  ISETP.NE.AND P0, PT, RZ, UR7, PT ;  /* 0x00000007ff007c0c */ /* 0x000fe2000bf05270 */
[----:B------:R-:W-:-:S12]  /*26f0*/  WARPGROUP.DEPBAR.LE gsb0, 0x1 ;  /* 0x00008000000079c5 */ /* 0x000fd80000010100 */
[----:B------:R-:W-:Y:S05]  /*2700*/  @!P0 BRA `(.L_x_32) ;  /* 0x0000000000888947 */ /* 0x000fea0003800000 */
[----:B------:R-:W-:Y:S02]  /*2710*/  WARPGROUP.DEPBAR.LE gsb0, 0x0 ;  /* 0x00008000000079c5 */ /* 0x000fe40000010000 */
[----:B------:R-:W-:-:S01]  /*2720*/  FADD R85, R24, R85 ;  /* 0x0000005518557221 */ /* 0x000fc20000000000 */
[----:B------:R-:W-:Y:S01]  /*2730*/  FADD R84, R25, R84 ;  /* 0x0000005419547221 */ /* 0x000fe20000000000 */
        /* <DEDUP_REMOVED lines=30> */
[----:B------:R-:W-:-:S06]  /*2920*/  UMOV UR6, URZ ;  /* 0x0000003f00067c82 */ /* 0x000fcc0008000000 */
.L_x_32:
[----:B------:R-:W-:Y:S05]  /*2930*/  @!P1 BRA `(.L_x_33) ;  /* 0x0000000000049947 */ /* 0x000fea0003800000 */
[----:B------:R-:W-:Y:S01]  /*2940*/  BPT.TRAP 0x1 ;  /* 0x000000040000795c */ /* 0x000fe20000300000 */
.L_x_33:
[----:B------:R-:W-:-:S13]  /*2950*/  ISETP.NE.AND P0, PT, R13, RZ, PT ;  /* 0x000000ff0d00720c */ /* 0x000fda0003f05270 */
[----:B01----:R-:W-:-:S05]  /*2960*/  @P0 LEA R18, R17, UR12, 0x3 ;  /* 0x0000000c11120c11 */ /* 0x003fca000f8e18ff */
[----:B------:R-:W-:-:S05]  /*2970*/  @P0 VIADD R19, R18, 0x1c0 ;  /* 0x000001c012130836 */ /* 0x000fca0000000000 */
[----:B------:R-:W-:-:S04]  /*2980*/  @P0 PRMT R19, R12, 0x654, R19 ;  /* 0x000006540c130816 */ /* 0x000fc80000000013 */
[----:B------:R0:W-:Y:S01]  /*2990*/  @P0 SYNCS.ARRIVE.TRANS64.RED.A1T0 RZ, [R19+URZ], RZ ;  /* 0x000000ff13ff09a7 */ /* 0x0001e2000810043f */
[----:B------:R-:W-:-:S13]  /*29a0*/  ISETP.GT.U32.AND P0, PT, R7, 0x1, PT ;  /* 0x000000010700780c */ /* 0x000fda0003f04070 */
[----:B0-----:R-:W-:Y:S05]  /*29b0*/  @P0 BRA `(.L_x_34) ;  /* 0x0000000000040947 */ /* 0x001fea0003800000 */
[----:B------:R-:W-:Y:S01]  /*29c0*/  BPT.TRAP 0x1 ;  /* 0x000000040000795c */ /* 0x000fe20000300000 */
.L_x_34:
[----:B------:R-:W-:Y:S01]  /*29d0*/  UIADD3 UR19, UR19, 0x1, URZ ;  /* 0x0000000113137890 */ /* 0x000fe2000fffe03f */
[C---:B------:R-:W-:Y:S01]  /*29e0*/  ISETP.GT.AND P1, PT, R16.reuse, 0x1, PT ;  /* 0x000000011000780c */ /* 0x040fe20003f24270 */
[----:B------:R-:W-:Y:S02]  /*29f0*/  VIADD R17, R17, 0x1 ;  /* 0x0000000111117836 */ /* 0x000fe40000000000 */
[----:B------:R-:W-:Y:S01]  /*2a00*/  UISETP.NE.AND UP0, UPT, UR19, 0x38, UPT ;  /* 0x000000381300788c */ /* 0x000fe2000bf05270 */
[----:B------:R-:W-:Y:S02]  /*2a10*/  VIADD R16, R16, 0xffffffff ;  /* 0xffffffff10107836 */ /* 0x000fe40000000000 */
[C---:B------:R-:W-:Y:S01]  /*2a20*/  ISETP.NE.AND P0, PT, R17.reuse, 0x38, PT ;  /* 0x000000381100780c */ /* 0x040fe20003f05270 */
[----:B------:R-:W-:Y:S02]  /*2a30*/  USEL UR8, URZ, 0x1, UP0 ;  /* 0x000000013f087887 */ /* 0x000fe40008000000 */
[----:B------:R-:W-:Y:S01]  /*2a40*/  USEL UR19, UR19, URZ, UP0 ;  /* 0x0000003f13137287 */ /* 0x000fe20008000000 */
[----:B------:R-:W-:-:S03]  /*2a50*/  SEL R17, R17, RZ, P0 ;  /* 0x000000ff11117207 */ /* 0x000fc60000000000 */
[----:B------:R-:W-:Y:S01]  /*2a60*/  LOP3.LUT R88, R88, UR8, RZ, 0x3c, !PT ;  /* 0x0000000858587c12 */ /* 0x000fe2000f8e3cff */
[----:B------:R-:W-:Y:S01]  /*2a70*/  UMOV UR8, 0x1 ;  /* 0x0000000100087882 */ /* 0x000fe20000000000 */
[----:B------:R-:W-:Y:S06]  /*2a80*/  @P1 BRA `(.L_x_35) ;  /* 0xfffffff800b81947 */ /* 0x000fec000383ffff */
.L_x_27:
[----:B------:R-:W-:Y:S01]  /*2a90*/  UISETP.NE.AND UP0, UPT, UR6, URZ, UPT ;  /* 0x0000003f0600728c */ /* 0x000fe2000bf05270 */
[----:B01----:R-:W0:Y:S01]  /*2aa0*/  LDC R16, c[0x0][0x28c] ;  /* 0x0000a300ff107b82 */ /* 0x003e220000000800 */
[----:B------:R-:W-:Y:S02]  /*2ab0*/  IMAD.U32 R17, RZ, RZ, UR24 ;  /* 0x00000018ff117e24 */ /* 0x000fe4000f8e00ff */
[----:B------:R-:W-:-:S06]  /*2ac0*/  USEL UR6, URZ, 0x1, !UP0 ;  /* 0x000000013f067887 */ /* 0x000fcc000c000000 */
[----:B------:R-:W-:-:S13]  /*2ad0*/  ISETP.NE.AND P0, PT, RZ, UR6, PT ;  /* 0x00000006ff007c0c */ /* 0x000fda000bf05270 */
[----:B------:R-:W-:Y:S05]  /*2ae0*/  @!P0 BRA `(.L_x_36) ;  /* 0x0000000000848947 */ /* 0x000fea0003800000 */
[----:B------:R-:W-:Y:S02]  /*2af0*/  WARPGROUP.DEPBAR.LE gsb0, 0x0 ;  /* 0x00008000000079c5 */ /* 0x000fe40000010000 */
[----:B------:R-:W-:Y:S01]  /*2b00*/  FADD R85, R24, R85 ;  /* 0x0000005518557221 */ /* 0x000fe20000000000 */
        /* <DEDUP_REMOVED lines=30> */
[----:B------:R-:W-:-:S07]  /*2cf0*/  FADD R22, R22, R55 ;  /* 0x0000003716167221 */ /* 0x000fce0000000000 */
.L_x_36:
[----:B0-----:R-:W-:Y:S01]  /*2d00*/  ISETP.GE.AND P0, PT, R16, 0x1, PT ;  /* 0x000000011000780c */ /* 0x001fe20003f06270 */
[----:B------:R0:W-:Y:S01]  /*2d10*/  SYNCS.ARRIVE.TRANS64.A1T0 RZ, [R17+UR23], RZ ;  /* 0x000000ff11ff79a7 */ /* 0x0001e20008100017 */
[----:B------:R-:W-:-:S11]  /*2d20*/  WARPGROUP.DEPBAR.LE gsb0, 0x0 ;  /* 0x00008000000079c5 */ /* 0x000fd60000010000 */
[----:B------:R-:W-:Y:S05]  /*2d30*/  @!P0 BRA `(.L_x_37) ;  /* 0x0000000000488947 */ /* 0x000fea0003800000 */
[----:B------:R-:W-:-:S13]  /*2d40*/  ISETP.NE.AND P0, PT, R86, 0x3, PT ;  /* 0x000000035600780c */ /* 0x000fda0003f05270 */
[----:B------:R-:W-:Y:S05]  /*2d50*/  @!P0 BRA `(.L_x_38) ;  /* 0x0000000000048947 */ /* 0x000fea0003800000 */
[----:B------:R-:W-:Y:S01]  /*2d60*/  BPT.TRAP 0x1 ;  /* 0x000000040000795c */ /* 0x000fe20000300000 */
.L_x_38:
[----:B------:R-:W-:-:S13]  /*2d70*/  ISETP.NE.AND P0, PT, R13, RZ, PT ;  /* 0x000000ff0d00720c */ /* 0x000fda0003f05270 */
[----:B------:R-:W-:-:S05]  /*2d80*/  VOTEU.ANY UP0, P0 ;  /* 0x00000000003f7886 */ /* 0x000fca0000000100 */
[----:B------:R-:W-:-:S06]  /*2d90*/  @UP0 UIADD3 UR6, UR14, UR5, URZ ;  /* 0x000000050e060290 */ /* 0x000fcc000fffe03f */
[----:B------:R-:W-:Y:S02]  /*2da0*/  IMAD.U32 R16, RZ, RZ, UR6 ;  /* 0x00000006ff107e24 */ /* 0x000fe4000f8e00ff */
[----:B------:R-:W-:-:S03]  /*2db0*/  IMAD.U32 R19, RZ, RZ, UR6 ;  /* 0x00000006ff137e24 */ /* 0x000fc6000f8e00ff */
[----:B------:R-:W-:-:S05]  /*2dc0*/  @P0 SHF.R.U32.HI R16, RZ, 0x3, R16 ;  /* 0x00000003ff100819 */ /* 0x000fca0000011610 */
[----:B0-----:R-:W-:-:S04]  /*2dd0*/  @P0 IMAD.WIDE.U32 R16, R16, 0x24924925, RZ ;  /* 0x2492492510100825 */ /* 0x001fc800078e00ff */
[----:B------:R-:W-:-:S05]  /*2de0*/  @P0 IMAD R16, R17, -0x38, R19 ;  /* 0xffffffc811100824 */ /* 0x000fca00078e0213 */
[----:B------:R-:W-:-:S05]  /*2df0*/  @P0 LEA R16, R16, UR12, 0x3 ;  /* 0x0000000c10100c11 */ /* 0x000fca000f8e18ff */
[----:B------:R-:W-:-:S05]  /*2e00*/  @P0 VIADD R17, R16, 0x1c0 ;  /* 0x000001c010110836 */ /* 0x000fca0000000000 */
[----:B------:R-:W-:-:S04]  /*2e10*/  @P0 PRMT R17, R12, 0x654, R17 ;  /* 0x000006540c110816 */ /* 0x000fc80000000011 */
[----:B------:R1:W-:Y:S01]  /*2e20*/  @P0 SYNCS.ARRIVE.TRANS64.RED.A1T0 RZ, [R17+URZ], RZ ;  /* 0x000000ff11ff09a7 */ /* 0x0003e2000810043f */
[----:B------:R-:W-:-:S13]  /*2e30*/  ISETP.GT.U32.AND P0, PT, R7, 0x1, PT ;  /* 0x000000010700780c */ /* 0x000fda0003f04070 */
[----:B-1----:R-:W-:Y:S05]  /*2e40*/  @P0 BRA `(.L_x_37) ;  /* 0x0000000000040947 */ /* 0x002fea0003800000 */
[----:B------:R-:W-:Y:S01]  /*2e50*/  BPT.TRAP 0x1 ;  /* 0x000000040000795c */ /* 0x000fe20000300000 */
.L_x_37:
[----:B------:R-:W-:Y:S01]  /*2e60*/  SHF.L.U32 R16, R87, 0x1f, RZ ;  /* 0x0000001f57107819 */ /* 0x000fe200000006ff */
[----:B------:R-:W-:Y:S01]  /*2e70*/  UIADD3 UR5, UR22, UR5, URZ ;  /* 0x0000000516057290 */ /* 0x000fe2000fffe03f */
[----:B------:R-:W1:Y:S01]  /*2e80*/  LDC R31, c[0x0][0x288] ;  /* 0x0000a200ff1f7b82 */ /* 0x000e620000000800 */
[----:B------:R-:W-:Y:S01]  /*2e90*/  UISETP.GE.U32.AND UP1, UPT, UR22, 0x38, UPT ;  /* 0x000000381600788c */ /* 0x000fe2000bf26070 */
[----:B------:R-:W-:Y:S01]  /*2ea0*/  IMAD.SHL.U32 R24, R20, 0x2, RZ ;  /* 0x0000000214187824 */ /* 0x000fe200078e00ff */
[----:B------:R-:W-:Y:S02]  /*2eb0*/  UISETP.GT.U32.AND UP0, UPT, UR5, 0x37, UPT ;  /* 0x000000370500788c */ /* 0x000fe4000bf04070 */
[----:B------:R-:W-:Y:S02]  /*2ec0*/  USHF.R.U32.HI UR6, URZ, 0x3, UR5 ;  /* 0x000000033f067899 */ /* 0x000fe40008011605 */
[----:B------:R-:W-:Y:S01]  /*2ed0*/  UISETP.LT.U32.AND UP0, UPT, UR22, 0x38, UP0 ;  /* 0x000000381600788c */ /* 0x000fe20008701070 */
[----:B------:R-:W4:Y:S01]  /*2ee0*/  SYNCS.PHASECHK.TRANS64.TRYWAIT P0, [UR15+0x8], R16 ;  /* 0x00000810ff0075a7 */ /* 0x000f22000800014f */
[----:B------:R-:W-:Y:S01]  /*2ef0*/  UIMAD.WIDE.U32 UR6, UR6, 0x24924925, URZ ;  /* 0x24924925060678a5 */ /* 0x000fe2000f8e003f */
[----:B------:R-:W-:Y:S01]  /*2f00*/  SHF.R.S32.HI R25, RZ, 0x1f, R24 ;  /* 0x0000001fff197819 */ /* 0x000fe20000011418 */
[----:B------:R-:W-:-:S02]  /*2f10*/  USEL UR8, URZ, 0x1, !UP0 ;  /* 0x000000013f087887 */ /* 0x000fc4000c000000 */
[----:B------:R-:W-:Y:S02]  /*2f20*/  UIMAD UR5, UR7, -0x38, UR5 ;  /* 0xffffffc8070578a4 */ /* 0x000fe4000f8e0205 */
[----:B------:R-:W-:-:S04]  /*2f30*/  ULOP3.LUT UR4, UR4, UR8, URZ, 0x3c, !UPT ;  /* 0x0000000804047292 */ /* 0x000fc8000f8e3c3f */
[----:B------:R-:W-:Y:S01]  /*2f40*/  @UP1 ULOP3.LUT UR4, UR4, 0x1, UR7, 0x78, !UPT ;  /* 0x0000000104041892 */ /* 0x000fe2000f8e7807 */
[----:B-1--4-:R-:W-:Y:S11]  /*2f50*/  @!P0 BRA `(.L_x_39) ;  /* 0x0000005c00508947 */ /* 0x012ff60003800000 */
.L_x_185:
[----:B------:R-:W-:Y:S01]  /*2f60*/  IMAD.SHL.U32 R33, R4, 0x40, RZ ;  /* 0x0000004004217824 */ /* 0x000fe200078e00ff */
[----:B------:R-:W-:Y:S01]  /*2f70*/  ULDC UR8, c[0x0][0x284] ;  /* 0x0000a10000087ab9 */ /* 0x000fe20000000800 */
[----:B------:R-:W-:Y:S01]  /*2f80*/  IMAD.SHL.U32 R4, R6, 0x40, RZ ;  /* 0x0000004006047824 */ /* 0x000fe200078e00ff */
[----:B------:R-:W-:Y:S01]  /*2f90*/  SHF.R.S32.HI R32, RZ, 0x1f, R5 ;  /* 0x0000001fff207819 */ /* 0x000fe20000011405 */
[----:B------:R-:W-:Y:S01]  /*2fa0*/  ULDC.64 UR6, c[0x0][0x5d0] ;  /* 0x0001740000067ab9 */ /* 0x000fe20000000a00 */
[----:B------:R-:W-:Y:S01]  /*2fb0*/  SHF.R.S32.HI R30, RZ, 0x1f, R33 ;  /* 0x0000001fff1e7819 */ /* 0x000fe20000011421 */
[----:B0-----:R-:W-:Y:S01]  /*2fc0*/  IMAD.WIDE.U32 R16, R5, UR6, R24 ;  /* 0x0000000605107c25 */ /* 0x001fe2000f8e0018 */
[----:B------:R-:W-:-:S03]  /*2fd0*/  ISETP.GE.AND P0, PT, R4, UR8, PT ;  /* 0x0000000804007c0c */ /* 0x000fc6000bf06270 */
[----:B------:R-:W-:Y:S01]  /*2fe0*/  IMAD R18, R32, UR6, RZ ;  /* 0x0000000620127c24 */ /* 0x000fe2000f8e02ff */
[C---:B------:R-:W-:Y:S02]  /*2ff0*/  ISETP.GE.OR P0, PT, R33.reuse, R31, P0 ;  /* 0x0000001f2100720c */ /* 0x040fe40000706670 */
[----:B------:R-:W-:Y:S01]  /*3000*/  IADD3 R16, P1, R33, R16, RZ ;  /* 0x0000001021107210 */ /* 0x000fe20007f3e0ff */
[----:B------:R-:W-:-:S05]  /*3010*/  IMAD R19, R5, UR7, R18 ;  /* 0x0000000705137c24 */ /* 0x000fca000f8e0212 */
[----:B------:R-:W-:-:S05]  /*3020*/  IADD3.X R17, R30, R17, R19, P1, !PT ;  /* 0x000000111e117210 */ /* 0x000fca0000ffe413 */
[----:B------:R-:W-:Y:S05]  /*3030*/  @P0 BRA `(.L_x_40) ;  /* 0x0000002400a80947 */ /* 0x000fea0003800000 */
[----:B------:R-:W0:Y:S01]  /*3040*/  LDC.64 R26, c[0x0][0x5c8] ;  /* 0x00017200ff1a7b82 */ /* 0x000e220000000a00 */
[----:B------:R-:W-:Y:S01]  /*3050*/  IMAD.WIDE R28, R6, 0x40, R10 ;  /* 0x00000040061c7825 */ /* 0x000fe200078e020a */
[----:B------:R-:W-:Y:S01]  /*3060*/  ULDC.64 UR6, c[0x0][0x5c0] ;  /* 0x0001700000067ab9 */ /* 0x000fe20000000a00 */
[----:B------:R-:W-:Y:S02]  /*3070*/  BSSY B0, `(.L_x_40) ;  /* 0x0000266000007945 */ /* 0x000fe40003800000 */
[-C--:B0-----:R-:W-:Y:S02]  /*3080*/  IMAD R6, R29, R26.reuse, RZ ;  /* 0x0000001a1d067224 */ /* 0x081fe400078e02ff */
[----:B------:R-:W-:-:S04]  /*3090*/  IMAD.WIDE.U32 R16, R28, R26, R16 ;  /* 0x0000001a1c107225 */ /* 0x000fc800078e0010 */
[----:B------:R-:W-:Y:S01]  /*30a0*/  IMAD R19, R28, R27, R6 ;  /* 0x0000001b1c137224 */ /* 0x000fe200078e0206 */
[----:B------:R-:W-:Y:S02]  /*30b0*/  LEA R18, P0, R26, R16, 0x3 ;  /* 0x000000101a127211 */ /* 0x000fe400078018ff */
[----:B------:R-:W-:Y:S01]  /*30c0*/  IADD3 R16, P1, R16, UR6, RZ ;  /* 0x0000000610107c10 */ /* 0x000fe2000ff3e0ff */
[----:B------:R-:W-:Y:S01]  /*30d0*/  IMAD.IADD R19, R17, 0x1, R19 ;  /* 0x0000000111137824 */ /* 0x000fe200078e0213 */
[----:B------:R-:W-:-:S04]  /*30e0*/  IADD3 R18, P2, R18, UR6, RZ ;  /* 0x0000000612127c10 */ /* 0x000fc8000ff5e0ff */
[----:B------:R-:W-:Y:S01]  /*30f0*/  LEA.HI.X R6, R26, R19, R27, 0x3, P0 ;  /* 0x000000131a067211 */ /* 0x000fe200000f1c1b */
[----:B------:R-:W-:Y:S01]  /*3100*/  IMAD R26, R20, -0x2, R31 ;  /* 0xfffffffe141a7824 */ /* 0x000fe200078e021f */
[----:B---3-5:R-:W-:Y:S02]  /*3110*/  FSETP.NEU.AND P0, PT, R15, RZ, PT ;  /* 0x000000ff0f00720b */ /* 0x028fe40003f0d000 */
[----:B------:R-:W-:Y:S01]  /*3120*/  IADD3.X R17, R19, UR7, RZ, P1, !PT ;  /* 0x0000000713117c10 */ /* 0x000fe20008ffe4ff */
[----:B------:R-:W-:Y:S01]  /*3130*/  IMAD.IADD R26, R26, 0x1, -R33 ;  /* 0x000000011a1a7824 */ /* 0x000fe200078e0a21 */
[----:B------:R-:W-:Y:S01]  /*3140*/  IADD3.X R19, R6, UR7, RZ, P2, !PT ;  /* 0x0000000706137c10 */ /* 0x000fe200097fe4ff */
[----:B------:R-:W-:-:S08]  /*3150*/  IMAD.IADD R6, R21, 0x1, -R4 ;  /* 0x0000000115067824 */ /* 0x000fd000078e0a04 */
[----:B------:R-:W-:Y:S05]  /*3160*/  @!P0 BRA `(.L_x_41) ;  /* 0x0000001c00188947 */ /* 0x000fea0003800000 */
[----:B------:R-:W-:Y:S01]  /*3170*/  ULDC.64 UR6, c[0x0][0x5b8] ;  /* 0x00016e0000067ab9 */ /* 0x000fe20000000a00 */
[----:B------:R-:W-:Y:S01]  /*3180*/  ULDC.64 UR8, c[0x0][0x5a8] ;  /* 0x00016a0000087ab9 */ /* 0x000fe20000000a00 */
[----:B------:R-:W-:Y:S01]  /*3190*/  IMAD.WIDE.U32 R24, R5, UR6, R24 ;  /* 0x0000000605187c25 */ /* 0x000fe2000f8e0018 */
[----:B------:R-:W-:Y:S03]  /*31a0*/  BSSY B1, `(.L_x_42) ;  /* 0x0000010000017945 */ /* 0x000fe60003800000 */
[----:B------:R-:W-:Y:S01]  /*31b0*/  IMAD R4, R32, UR6, RZ ;  /* 0x0000000620047c24 */ /* 0x000fe2000f8e02ff */
[----:B------:R-:W-:-:S03]  /*31c0*/  IADD3 R24, P0, R33, R24, RZ ;  /* 0x0000001821187210 */ /* 0x000fc60007f1e0ff */
[----:B------:R-:W-:Y:S01]  /*31d0*/  IMAD R5, R5, UR7, R4 ;  /* 0x0000000705057c24 */ /* 0x000fe2000f8e0204 */
[----:B------:R-:W-:Y:S02]  /*31e0*/  ULDC.64 UR6, c[0x0][0x5b0] ;  /* 0x00016c0000067ab9 */ /* 0x000fe40000000a00 */
[----:B------:R-:W-:Y:S02]  /*31f0*/  IMAD R27, R29, UR6, RZ ;  /* 0x000000061d1b7c24 */ /* 0x000fe4000f8e02ff */
[----:B------:R-:W-:Y:S02]  /*3200*/  IADD3.X R25, R30, R25, R5, P0, !PT ;  /* 0x000000191e197210 */ /* 0x000fe400007fe405 */
[----:B------:R-:W-:Y:S01]  /*3210*/  ISETP.GE.AND P0, PT, R26, 0x1, PT ;  /* 0x000000011a00780c */ /* 0x000fe20003f06270 */
[C---:B------:R-:W-:Y:S02]  /*3220*/  IMAD R27, R28.reuse, UR7, R27 ;  /* 0x000000071c1b7c24 */ /* 0x040fe4000f8e021b */
[----:B------:R-:W-:Y:S01]  /*3230*/  IMAD.WIDE.U32 R4, R28, UR6, R24 ;  /* 0x000000061c047c25 */ /* 0x000fe2000f8e0018 */
[----:B------:R-:W-:-:S02]  /*3240*/  ISETP.LT.OR P3, PT, R6, 0x1, !P0 ;  /* 0x000000010600780c */ /* 0x000fc40004761670 */
[----:B------:R-:W-:-:S04]  /*3250*/  IADD3 R4, P1, R4, UR8, RZ ;  /* 0x0000000804047c10 */ /* 0x000fc8000ff3e0ff */
[--C-:B------:R-:W-:Y:S02]  /*3260*/  IADD3.X R5, R5, UR9, R27.reuse, P1, !PT ;  /* 0x0000000905057c10 */ /* 0x100fe40008ffe41b */
[----:B------:R-:W-:-:S05]  /*3270*/  PRMT R27, RZ, 0x7610, R27 ;  /* 0x00007610ff1b7816 */ /* 0x000fca000000001b */
[----:B------:R-:W-:Y:S05]  /*3280*/  @P3 BRA `(.L_x_43) ;  /* 0x0000000000043947 */ /* 0x000fea0003800000 */
[----:B------:R0:W5:Y:S02]  /*3290*/  LDG.E.U8 R27, desc[UR20][R4.64] ;  /* 0x00000014041b7981 */ /* 0x000164000c1e1100 */
.L_x_43:
[----:B------:R-:W-:Y:S05]  /*32a0*/  BSYNC B1 ;  /* 0x0000000000017941 */ /* 0x000fea0003800000 */
.L_x_42:
[----:B-----5:R-:W-:Y:S01]  /*32b0*/  LOP3.LUT R27, R27, 0xff, RZ, 0xc0, !PT ;  /* 0x000000ff1b1b7812 */ /* 0x020fe200078ec0ff */
[----:B------:R-:W-:Y:S01]  /*32c0*/  BSSY B1, `(.L_x_44) ;  /* 0x000000c000017945 */ /* 0x000fe20003800000 */
[----:B------:R-:W-:Y:S02]  /*32d0*/  ISETP.GE.AND P1, PT, R26, 0x2, PT ;  /* 0x000000021a00780c */ /* 0x000fe40003f26270 */
[----:B------:R-:W-:Y:S02]  /*32e0*/  F2FP.F16.E5M2.UNPACK_B R27, R27 ;  /* 0x0000001bff1b723e */ /* 0x000fe400020004ff */
[----:B------:R-:W-:-:S03]  /*32f0*/  ISETP.LT.OR P2, PT, R6, 0x1, !P1 ;  /* 0x000000010600780c */ /* 0x000fc60004f41670 */
[----:B------:R-:W-:Y:S01]  /*3300*/  HADD2.F32 R30, -RZ, R27.H0_H0 ;  /* 0x2000001bff1e7230 */ /* 0x000fe20000004100 */
[----:B------:R-:W-:-:S04]  /*3310*/  PRMT R27, RZ, 0x7610, R27 ;  /* 0x00007610ff1b7816 */ /* 0x000fc8000000001b */
[----:B------:R-:W-:-:S04]  /*3320*/  FMUL R30, R30, R15 ;  /* 0x0000000f1e1e7220 */ /* 0x000fc80000400000 */
[----:B--2---:R-:W-:-:S05]  /*3330*/  FFMA R30, R85, R14, R30 ;  /* 0x0000000e551e7223 */ /* 0x004fca000000001e */
[----:B------:R-:W-:-:S05]  /*3340*/  F2FP.SATFINITE.E5M2.F32.PACK_AB_MERGE_C R31, RZ, R30, RZ ;  /* 0x0000001eff1f723e */ /* 0x000fca00048060ff */
[----:B------:R1:W-:Y:S01]  /*3350*/  @!P3 STG.E.U8 desc[UR20][R16.64], R31 ;  /* 0x0000001f1000b986 */ /* 0x0003e2000c101114 */
[----:B------:R-:W-:Y:S05]  /*3360*/  @P2 BRA `(.L_x_45) ;  /* 0x0000000000042947 */ /* 0x000fea0003800000 */
[----:B------:R2:W5:Y:S02]  /*3370*/  LDG.E.U8 R27, desc[UR20][R4.64+0x1] ;  /* 0x00000114041b7981 */ /* 0x000564000c1e1100 */
.L_x_45:
[----:B------:R-:W-:Y:S05]  /*3380*/  BSYNC B1 ;  /* 0x0000000000017941 */ /* 0x000fea0003800000 */
.L_x_44:
[----:B-----5:R-:W-:Y:S01]  /*3390*/  LOP3.LUT R27, R27, 0xff, RZ, 0xc0, !PT ;  /* 0x000000ff1b1b7812 */ /* 0x020fe200078ec0ff */
[----:B------:R-:W-:Y:S01]  /*33a0*/  BSSY B1, `(.L_x_46) ;  /* 0x0000012000017945 */ /* 0x000fe20003800000 */
[----:B-1----:R-:W-:Y:S02]  /*33b0*/  IADD3 R31, P3, R28, 0x8, RZ ;  /* 0x000000081c1f7810 */ /* 0x002fe40007f7e0ff */
[----:B------:R-:W-:Y:S02]  /*33c0*/  F2FP.F16.E5M2.UNPACK_B R27, R27 ;  /* 0x0000001bff1b723e */ /* 0x000fe400020004ff */
[----:B------:R-:W-:Y:S01]  /*33d0*/  ISETP.LT.OR P0, PT, R6, 0x9, !P0 ;  /* 0x000000090600780c */ /* 0x000fe20004701670 */
[----:B------:R-:W-:Y:S02]  /*33e0*/  IMAD.X R29, RZ, RZ, R29, P3 ;  /* 0x000000ffff1d7224 */ /* 0x000fe400018e061d */
[----:B------:R-:W-:Y:S02]  /*33f0*/  HADD2.F32 R28, -RZ, R27.H0_H0 ;  /* 0x2000001bff1c7230 */ /* 0x000fe40000004100 */
[----:B------:R-:W-:-:S04]  /*3400*/  IMAD.WIDE.U32 R24, R31, UR6, R24 ;  /* 0x000000061f187c25 */ /* 0x000fc8000f8e0018 */
[----:B------:R-:W-:Y:S01]  /*3410*/  FMUL R27, R28, R15 ;  /* 0x0000000f1c1b7220 */ /* 0x000fe20000400000 */
[----:B------:R-:W-:Y:S01]  /*3420*/  IMAD R28, R29, UR6, RZ ;  /* 0x000000061d1c7c24 */ /* 0x000fe2000f8e02ff */
[----:B------:R-:W-:Y:S02]  /*3430*/  IADD3 R24, P3, R24, UR8, RZ ;  /* 0x0000000818187c10 */ /* 0x000fe4000ff7e0ff */
[----:B------:R-:W-:Y:S01]  /*3440*/  FFMA R27, R84, R14, R27 ;  /* 0x0000000e541b7223 */ /* 0x000fe2000000001b */
[----:B------:R-:W-:-:S04]  /*3450*/  IMAD R31, R31, UR7, R28 ;  /* 0x000000071f1f7c24 */ /* 0x000fc8000f8e021c */
[----:B------:R-:W-:Y:S02]  /*3460*/  F2FP.SATFINITE.E5M2.F32.PACK_AB_MERGE_C R29, RZ, R27, RZ ;  /* 0x0000001bff1d723e */ /* 0x000fe400048060ff */
[----:B------:R-:W-:Y:S02]  /*3470*/  IADD3.X R25, R25, UR9, R31, P3, !PT ;  /* 0x0000000919197c10 */ /* 0x000fe40009ffe41f */
[----:B------:R-:W-:Y:S01]  /*3480*/  PRMT R27, RZ, 0x7610, R27 ;  /* 0x00007610ff1b7816 */ /* 0x000fe2000000001b */
[----:B------:R1:W-:Y:S01]  /*3490*/  @!P2 STG.E.U8 desc[UR20][R16.64+0x1], R29 ;  /* 0x0000011d1000a986 */ /* 0x0003e2000c101114 */
[----:B------:R-:W-:Y:S05]  /*34a0*/  @P0 BRA `(.L_x_47) ;  /* 0x0000000000040947 */ /* 0x000fea0003800000 */
[----:B------:R3:W5:Y:S02]  /*34b0*/  LDG.E.U8 R27, desc[UR20][R24.64] ;  /* 0x00000014181b7981 */ /* 0x000764000c1e1100 */
.L_x_47:
[----:B------:R-:W-:Y:S05]  /*34c0*/  BSYNC B1 ;  /* 0x0000000000017941 */ /* 0x000fea0003800000 */
.L_x_46:
[----:B-----5:R-:W-:Y:S01]  /*34d0*/  LOP3.LUT R27, R27, 0xff, RZ, 0xc0, !PT ;  /* 0x000000ff1b1b7812 */ /* 0x020fe200078ec0ff */
[----:B------:R-:W-:Y:S01]  /*34e0*/  BSSY B1, `(.L_x_48) ;  /* 0x000000b000017945 */ /* 0x000fe20003800000 */
[----:B------:R-:W-:Y:S02]  /*34f0*/  ISETP.LT.OR P1, PT, R6, 0x9, !P1 ;  /* 0x000000090600780c */ /* 0x000fe40004f21670 */
[----:B------:R-:W-:-:S05]  /*3500*/  F2FP.F16.E5M2.UNPACK_B R27, R27 ;  /* 0x0000001bff1b723e */ /* 0x000fca00020004ff */
[----:B------:R-:W-:Y:S01]  /*3510*/  HADD2.F32 R28, -RZ, R27.H0_H0 ;  /* 0x2000001bff1c7230 */ /* 0x000fe20000004100 */
[----:B------:R-:W-:-:S04]  /*3520*/  PRMT R27, RZ, 0x7610, R27 ;  /* 0x00007610ff1b7816 */ /* 0x000fc8000000001b */
[----:B------:R-:W-:-:S04]  /*3530*/  FMUL R28, R28, R15 ;  /* 0x0000000f1c1c7220 */ /* 0x000fc80000400000 */
[----:B------:R-:W-:-:S05]  /*3540*/  FFMA R28, R83, R14, R28 ;  /* 0x0000000e531c7223 */ /* 0x000fca000000001c */
[----:B-1----:R-:W-:-:S05]  /*3550*/  F2FP.SATFINITE.E5M2.F32.PACK_AB_MERGE_C R29, RZ, R28, RZ ;  /* 0x0000001cff1d723e */ /* 0x002fca00048060ff */
[----:B------:R1:W-:Y:S01]  /*3560*/  @!P0 STG.E.U8 desc[UR20][R18.64], R29 ;  /* 0x0000001d12008986 */ /* 0x0003e2000c101114 */
[----:B------:R-:W-:Y:S05]  /*3570*/  @P1 BRA `(.L_x_49) ;  /* 0x0000000000041947 */ /* 0x000fea0003800000 */
[----:B------:R4:W5:Y:S02]  /*3580*/  LDG.E.U8 R27, desc[UR20][R24.64+0x1] ;  /* 0x00000114181b7981 */ /* 0x000964000c1e1100 */
.L_x_49:
[----:B------:R-:W-:Y:S05]  /*3590*/  BSYNC B1 ;  /* 0x0000000000017941 */ /* 0x000fea0003800000 */
.L_x_48:
[----:B-----5:R-:W-:Y:S01]  /*35a0*/  LOP3.LUT R27, R27, 0xff, RZ, 0xc0, !PT ;  /* 0x000000ff1b1b7812 */ /* 0x020fe200078ec0ff */
[----:B------:R-:W-:Y:S01]  /*35b0*/  BSSY B1, `(.L_x_50) ;  /* 0x000000c000017945 */ /* 0x000fe20003800000 */
[----:B------:R-:W-:Y:S02]  /*35c0*/  ISETP.GE.AND P0, PT, R26, 0x9, PT ;  /* 0x000000091a00780c */ /* 0x000fe40003f06270 */
[----:B------:R-:W-:Y:S02]  /*35d0*/  F2FP.F16.E5M2.UNPACK_B R27, R27 ;  /* 0x0000001bff1b723e */ /* 0x000fe400020004ff */
[----:B------:R-:W-:-:S03]  /*35e0*/  ISETP.LT.OR P2, PT, R6, 0x1, !P0 ;  /* 0x000000010600780c */ /* 0x000fc60004741670 */
[----:B------:R-:W-:-:S05]  /*35f0*/  HADD2.F32 R28, -RZ, R27.H0_H0 ;  /* 0x2000001bff1c7230 */ /* 0x000fca0000004100 */
[----:B------:R-:W-:-:S04]  /*3600*/  FMUL R27, R28, R15 ;  /* 0x0000000f1c1b7220 */ /* 0x000fc80000400000 */
[----:B------:R-:W-:-:S05]  /*3610*/  FFMA R27, R82, R14, R27 ;  /* 0x0000000e521b7223 */ /* 0x000fca000000001b */
[----:B-1----:R-:W-:Y:S02]  /*3620*/  F2FP.SATFINITE.E5M2.F32.PACK_AB_MERGE_C R29, RZ, R27, RZ ;  /* 0x0000001bff1d723e */ /* 0x002fe400048060ff */
[----:B------:R-:W-:-:S03]  /*3630*/  PRMT R27, RZ, 0x7610, R27 ;  /* 0x00007610ff1b7816 */ /* 0x000fc6000000001b */
[----:B------:R1:W-:Y:S01]  /*3640*/  @!P1 STG.E.U8 desc[UR20][R18.64+0x1], R29 ;  /* 0x0000011d12009986 */ /* 0x0003e2000c101114 */
[----:B------:R-:W-:Y:S05]  /*3650*/  @P2 BRA `(.L_x_51) ;  /* 0x0000000000042947 */ /* 0x000fea0003800000 */
[----:B------:R0:W5:Y:S02]  /*3660*/  LDG.E.U8 R27, desc[UR20][R4.64+0x8] ;  /* 0x00000814041b7981 */ /* 0x000164000c1e1100 */
.L_x_51:
[----:B------:R-:W-:Y:S05]  /*3670*/  BSYNC B1 ;  /* 0x0000000000017941 */ /* 0x000fea0003800000 */
.L_x_50:
        /* <DEDUP_REMOVED lines=13> */
.L_x_53:
[----:B------:R-:W-:Y:S05]  /*3750*/  BSYNC B1 ;  /* 0x0000000000017941 */ /* 0x000fea0003800000 */
.L_x_52:
[----:B-----5:R-:W-:Y:S01]  /*3760*/  LOP3.LUT R27, R27, 0xff, RZ, 0xc0, !PT ;  /* 0x000000ff1b1b7812 */ /* 0x020fe200078ec0ff */
[----:B------:R-:W-:Y:S01]  /*3770*/  BSSY B1, `(.L_x_54) ;  /* 0x000000b000017945 */ /* 0x000fe20003800000 */
[----:B------:R-:W-:Y:S02]  /*3780*/  ISETP.LT.OR P0, PT, R6, 0x9, !P0 ;  /* 0x000000090600780c */ /* 0x000fe40004701670 */
[----:B------:R-:W-:-:S05]  /*3790*/  F2FP.F16.E5M2.UNPACK_B R27, R27 ;  /* 0x0000001bff1b723e */ /* 0x000fca00020004ff */
        /* <DEDUP_REMOVED lines=8> */
.L_x_55:
[----:B------:R-:W-:Y:S05]  /*3820*/  BSYNC B1 ;  /* 0x0000000000017941 */ /* 0x000fea0003800000 */
.L_x_54:
        /* <DEDUP_REMOVED lines=12> */
.L_x_57:
[----:B------:R-:W-:Y:S05]  /*38f0*/  BSYNC B1 ;  /* 0x0000000000017941 */ /* 0x000fea0003800000 */
.L_x_56:
        /* <DEDUP_REMOVED lines=13> */
.L_x_59:
[----:B------:R-:W-:Y:S05]  /*39d0*/  BSYNC B1 ;  /* 0x0000000000017941 */ /* 0x000fea0003800000 */
.L_x_58:
        /* <DEDUP_REMOVED lines=13> */
.L_x_61:
[----:B------:R-:W-:Y:S05]  /*3ab0*/  BSYNC B1 ;  /* 0x0000000000017941 */ /* 0x000fea0003800000 */
.L_x_60:
        /* <DEDUP_REMOVED lines=12> */
.L_x_63:
[----:B------:R-:W-:Y:S05]  /*3b80*/  BSYNC B1 ;  /* 0x0000000000017941 */ /* 0x000fea0003800000 */
.L_x_62:
        /* <DEDUP_REMOVED lines=12> */
.L_x_65:
[----:B------:R-:W-:Y:S05]  /*3c50*/  BSYNC B1 ;  /* 0x0000000000017941 */ /* 0x000fea0003800000 */
.L_x_64:
        /* <DEDUP_REMOVED lines=13> */
.L_x_67:
[----:B------:R-:W-:Y:S05]  /*3d30*/  BSYNC B1 ;  /* 0x0000000000017941 */ /* 0x000fea0003800000 */
.L_x_66:
        /* <DEDUP_REMOVED lines=13> */
.L_x_69:
[----:B------:R-:W-:Y:S05]  /*3e10*/  BSYNC B1 ;  /* 0x0000000000017941 */ /* 0x000fea0003800000 */
.L_x_68:
        /* <DEDUP_REMOVED lines=12> */
.L_x_71:
[----:B------:R-:W-:Y:S05]  /*3ee0*/  BSYNC B1 ;  /* 0x0000000000017941 */ /* 0x000fea0003800000 */
.L_x_70:
        /* <DEDUP_REMOVED lines=12> */
.L_x_73:
[----:B------:R-:W-:Y:S05]  /*3fb0*/  BSYNC B1 ;  /* 0x0000000000017941 */ /* 0x000fea0003800000 */
.L_x_72:
        /* <DEDUP_REMOVED lines=13> */
.L_x_75:
[----:B------:R-:W-:Y:S05]  /*4090*/  BSYNC B1 ;  /* 0x0000000000017941 */ /* 0x000fea0003800000 */
.L_x_74:
        /* <DEDUP_REMOVED lines=13> */
.L_x_77:
[----:B------:R-:W-:Y:S05]  /*4170*/  BSYNC B1 ;  /* 0x0000000000017941 */ /* 0x000fea0003800000 */
.L_x_76:
        /* <DEDUP_REMOVED lines=12> */
.L_x_79:
[----:B------:R-:W-:Y:S05]  /*4240*/  BSYNC B1 ;  /* 0x0000000000017941 */ /* 0x000fea0003800000 */
.L_x_78:
        /* <DEDUP_REMOVED lines=12> */
.L_x_81:
[----:B------:R-:W-:Y:S05]  /*4310*/  BSYNC B1 ;  /* 0x0000000000017941 */ /* 0x000fea0003800000 */
.L_x_80:
        /* <DEDUP_REMOVED lines=13> */
.L_x_83:
[----:B------:R-:W-:Y:S05]  /*43f0*/  BSYNC B1 ;  /* 0x0000000000017941 */ /* 0x000fea0003800000 */
.L_x_82:
        /* <DEDUP_REMOVED lines=13> */
.L_x_85:
[----:B------:R-:W-:Y:S05]  /*44d0*/  BSYNC B1 ;  /* 0x0000000000017941 */ /* 0x000fea0003800000 */
.L_x_84:
        /* <DEDUP_REMOVED lines=12> */
.L_x_87:
[----:B------:R-:W-:Y:S05]  /*45a0*/  BSYNC B1 ;  /* 0x0000000000017941 */ /* 0x000fea0003800000 */
.L_x_86:
        /* <DEDUP_REMOVED lines=12> */
.L_x_89:
[----:B------:R-:W-:Y:S05]  /*4670*/  BSYNC B1 ;  /* 0x0000000000017941 */ /* 0x000fea0003800000 */
.L_x_88:
        /* <DEDUP_REMOVED lines=13> */
.L_x_91:
[----:B------:R-:W-:Y:S05]  /*4750*/  BSYNC B1 ;  /* 0x0000000000017941 */ /* 0x000fea0003800000 */
.L_x_90:
        /* <DEDUP_REMOVED lines=13> */
.L_x_93:
[----:B------:R-:W-:Y:S05]  /*4830*/  BSYNC B1 ;  /* 0x0000000000017941 */ /* 0x000fea0003800000 */
.L_x_92:
        /* <DEDUP_REMOVED lines=12> */
.L_x_95:
[----:B------:R-:W-:Y:S05]  /*4900*/  BSYNC B1 ;  /* 0x0000000000017941 */ /* 0x000fea0003800000 */
.L_x_94:
        /* <DEDUP_REMOVED lines=12> */
.L_x_97:
[----:B------:R-:W-:Y:S05]  /*49d0*/  BSYNC B1 ;  /* 0x0000000000017941 */ /* 0x000fea0003800000 */
.L_x_96:
        /* <DEDUP_REMOVED lines=13> */
.L_x_99:
[----:B------:R-:W-:Y:S05]  /*4ab0*/  BSYNC B1 ;  /* 0x0000000000017941 */ /* 0x000fea0003800000 */
.L_x_98:
[----:B-----5:R-:W-:Y:S01]  /*4ac0*/  LOP3.LUT R27, R27, 0xff, RZ, 0xc0, !PT ;  /* 0x000000ff1b1b7812 */ /* 0x020fe200078ec0ff */
[----:B------:R-:W-:Y:S01]  /*4ad0*/  BSSY B1, `(.L_x_100) ;  /* 0x000000c000017945 */ /* 0x000fe20003800000 */
[----:B------:R-:W-:Y:S02]  /*4ae0*/  ISETP.GE.AND P1, PT, R26, 0x3a, PT ;  /* 0x0000003a1a00780c */ /* 0x000fe40003f26270 */
[----:B------:R-:W-:Y:S02]  /*4af0*/  F2FP.F16.E5M2.UNPACK_B R27, R27 ;  /* 0x0000001bff1b723e */ /* 0x000fe400020004ff */
[----:B------:R-:W-:Y:S02]  /*4b00*/  ISETP.LT.OR P3, PT, R6, 0x1, !P1 ;  /* 0x000000010600780c */ /* 0x000fe40004f61670 */
[----:B------:R-:W-:Y:S01]  /*4b10*/  PRMT R26, RZ, 0x7610, R26 ;  /* 0x00007610ff1a7816 */ /* 0x000fe2000000001a */
[----:B------:R-:W-:-:S05]  /*4b20*/  HADD2.F32 R28, -RZ, R27.H0_H0 ;  /* 0x2000001bff1c7230 */ /* 0x000fca0000004100 */
[----:B------:R-:W-:-:S04]  /*4b30*/  FMUL R28, R28, R15 ;  /* 0x0000000f1c1c7220 */ /* 0x000fc80000400000 */
[----:B------:R-:W-:-:S05]  /*4b40*/  FFMA R28, R57, R14, R28 ;  /* 0x0000000e391c7223 */ /* 0x000fca000000001c */
[----:B------:R-:W-:-:S05]  /*4b50*/  F2FP.SATFINITE.E5M2.F32.PACK_AB_MERGE_C R27, RZ, R28, RZ ;  /* 0x0000001cff1b723e */ /* 0x000fca00048060ff */
[----:B------:R0:W-:Y:S01]  /*4b60*/  @!P2 STG.E.U8 desc[UR20][R16.64+0x38], R27 ;  /* 0x0000381b1000a986 */ /* 0x0001e2000c101114 */
[----:B------:R-:W-:Y:S05]  /*4b70*/  @P3 BRA `(.L_x_101) ;  /* 0x0000000000043947 */ /* 0x000fea0003800000 */
[----:B------:R0:W5:Y:S02]  /*4b80*/  LDG.E.U8 R26, desc[UR20][R4.64+0x39] ;  /* 0x00003914041a7981 */ /* 0x000164000c1e1100 */
.L_x_101:
[----:B------:R-:W-:Y:S05]  /*4b90*/  BSYNC B1 ;  /* 0x0000000000017941 */ /* 0x000fea0003800000 */
.L_x_100:
[----:B-----5:R-:W-:Y:S01]  /*4ba0*/  LOP3.LUT R26, R26, 0xff, RZ, 0xc0, !PT ;  /* 0x000000ff1a1a7812 */ /* 0x020fe200078ec0ff */
[----:B------:R-:W-:Y:S01]  /*4bb0*/  BSSY B1, `(.L_x_102) ;  /* 0x000000b000017945 */ /* 0x000fe20003800000 */
[----:B------:R-:W-:Y:S02]  /*4bc0*/  ISETP.LT.OR P0, PT, R6, 0x9, !P0 ;  /* 0x000000090600780c */ /* 0x000fe40004701670 */
[----:B------:R-:W-:Y:S02]  /*4bd0*/  F2FP.F16.E5M2.UNPACK_B R26, R26 ;  /* 0x0000001aff1a723e */ /* 0x000fe400020004ff */
[----:B0-2---:R-:W-:-:S03]  /*4be0*/  PRMT R4, RZ, 0x7610, R4 ;  /* 0x00007610ff047816 */ /* 0x005fc60000000004 */
[----:B------:R-:W-:-:S05]  /*4bf0*/  HADD2.F32 R26, -RZ, R26.H0_H0 ;  /* 0x2000001aff1a7230 */ /* 0x000fca0000004100 */
[----:B------:R-:W-:-:S04]  /*4c00*/  FMUL R5, R26, R15 ;  /* 0x0000000f1a057220 */ /* 0x000fc80000400000 */
[----:B------:R-:W-:-:S05]  /*4c10*/  FFMA R5, R56, R14, R5 ;  /* 0x0000000e38057223 */ /* 0x000fca0000000005 */
[----:B------:R-:W-:-:S05]  /*4c20*/  F2FP.SATFINITE.E5M2.F32.PACK_AB_MERGE_C R5, RZ, R5, RZ ;  /* 0x00000005ff05723e */ /* 0x000fca00048060ff */
[----:B------:R0:W-:Y:S01]  /*4c30*/  @!P3 STG.E.U8 desc[UR20][R16.64+0x39], R5 ;  /* 0x000039051000b986 */ /* 0x0001e2000c101114 */
[----:B------:R-:W-:Y:S05]  /*4c40*/  @P0 BRA `(.L_x_103) ;  /* 0x0000000000040947 */ /* 0x000fea0003800000 */
[----:B------:R2:W5:Y:S02]  /*4c50*/  LDG.E.U8 R4, desc[UR20][R24.64+0x38] ;  /* 0x0000381418047981 */ /* 0x000564000c1e1100 */
.L_x_103:
[----:B------:R-:W-:Y:S05]  /*4c60*/  BSYNC B1 ;  /* 0x0000000000017941 */ /* 0x000fea0003800000 */
.L_x_102:
[----:B-----5:R-:W-:Y:S01]  /*4c70*/  LOP3.LUT R4, R4, 0xff, RZ, 0xc0, !PT ;  /* 0x000000ff04047812 */ /* 0x020fe200078ec0ff */
[----:B------:R-:W-:Y:S01]  /*4c80*/  BSSY B1, `(.L_x_104) ;  /* 0x000000b000017945 */ /* 0x000fe20003800000 */
[----:B------:R-:W-:Y:S02]  /*4c90*/  ISETP.LT.OR P1, PT, R6, 0x9, !P1 ;  /* 0x000000090600780c */ /* 0x000fe40004f21670 */
[----:B------:R-:W-:-:S05]  /*4ca0*/  F2FP.F16.E5M2.UNPACK_B R4, R4 ;  /* 0x00000004ff04723e */ /* 0x000fca00020004ff */
[----:B------:R-:W-:-:S05]  /*4cb0*/  HADD2.F32 R4, -RZ, R4.H0_H0 ;  /* 0x20000004ff047230 */ /* 0x000fca0000004100 */
[----:B------:R-:W-:-:S04]  /*4cc0*/  FMUL R4, R4, R15 ;  /* 0x0000000f04047220 */ /* 0x000fc80000400000 */
[----:B------:R-:W-:-:S05]  /*4cd0*/  FFMA R4, R23, R14, R4 ;  /* 0x0000000e17047223 */ /* 0x000fca0000000004 */
[----:B0-----:R-:W-:Y:S02]  /*4ce0*/  F2FP.SATFINITE.E5M2.F32.PACK_AB_MERGE_C R5, RZ, R4, RZ ;  /* 0x00000004ff05723e */ /* 0x001fe400048060ff */
[----:B------:R-:W-:-:S03]  /*4cf0*/  PRMT R4, RZ, 0x7610, R4 ;  /* 0x00007610ff047816 */ /* 0x000fc60000000004 */
[----:B------:R0:W-:Y:S01]  /*4d00*/  @!P0 STG.E.U8 desc[UR20][R18.64+0x38], R5 ;  /* 0x0000380512008986 */ /* 0x0001e2000c101114 */
[----:B------:R-:W-:Y:S05]  /*4d10*/  @P1 BRA `(.L_x_105) ;  /* 0x0000000000041947 */ /* 0x000fea0003800000 */
[----:B------:R0:W5:Y:S02]  /*4d20*/  LDG.E.U8 R4, desc[UR20][R24.64+0x39] ;  /* 0x0000391418047981 */ /* 0x000164000c1e1100 */
.L_x_105:
[----:B------:R-:W-:Y:S05]  /*4d30*/  BSYNC B1 ;  /* 0x0000000000017941 */ /* 0x000fea0003800000 */
.L_x_104:
[----:B------:R-:W-:Y:S05]  /*4d40*/  @P1 BRA `(.L_x_106) ;  /* 0x0000000800601947 */ /* 0x000fea0003800000 */
[----:B-----5:R-:W-:-:S04]  /*4d50*/  LOP3.LUT R4, R4, 0xff, RZ, 0xc0, !PT ;  /* 0x000000ff04047812 */ /* 0x020fc800078ec0ff */
[----:B------:R-:W-:-:S05]  /*4d60*/  F2FP.F16.E5M2.UNPACK_B R4, R4 ;  /* 0x00000004ff04723e */ /* 0x000fca00020004ff */
[----:B------:R-:W-:-:S05]  /*4d70*/  HADD2.F32 R4, -RZ, R4.H0_H0 ;  /* 0x20000004ff047230 */ /* 0x000fca0000004100 */
[----:B0-----:R-:W-:-:S04]  /*4d80*/  FMUL R5, R4, R15 ;  /* 0x0000000f04057220 */ /* 0x001fc80000400000 */
[----:B------:R-:W-:-:S05]  /*4d90*/  FFMA R5, R22, R14, R5 ;  /* 0x0000000e16057223 */ /* 0x000fca0000000005 */
[----:B------:R-:W-:-:S05]  /*4da0*/  F2FP.SATFINITE.E5M2.F32.PACK_AB_MERGE_C R5, RZ, R5, RZ ;  /* 0x00000005ff05723e */ /* 0x000fca00048060ff */
[----:B------:R0:W-:Y:S01]  /*4db0*/  STG.E.U8 desc[UR20][R18.64+0x39], R5 ;  /* 0x0000390512007986 */ /* 0x0001e2000c101114 */
[----:B------:R-:W-:Y:S05]  /*4dc0*/  BRA `(.L_x_106) ;  /* 0x0000000800407947 */ /* 0x000fea0003800000 */
.L_x_41:
[C---:B------:R-:W-:Y:S01]  /*4dd0*/  ISETP.GE.AND P3, PT, R26.reuse, 0x1, PT ;  /* 0x000000011a00780c */ /* 0x040fe20003f66270 */
[-C--:B--2---:R-:W-:Y:S01]  /*4de0*/  FMUL R85, R85, R14.reuse ;  /* 0x0000000e55557220 */ /* 0x084fe20000400000 */
[----:B------:R-:W-:Y:S01]  /*4df0*/  ISETP.GE.AND P0, PT, R26, 0x2, PT ;  /* 0x000000021a00780c */ /* 0x000fe20003f06270 */
[-C--:B------:R-:W-:Y:S01]  /*4e00*/  FMUL R84, R84, R14.reuse ;  /* 0x0000000e54547220 */ /* 0x080fe20000400000 */
[C---:B------:R-:W-:Y:S01]  /*4e10*/  ISETP.LT.OR P1, PT, R6.reuse, 0x1, !P3 ;  /* 0x000000010600780c */ /* 0x040fe20005f21670 */
[-C--:B------:R-:W-:Y:S01]  /*4e20*/  FMUL R83, R83, R14.reuse ;  /* 0x0000000e53537220 */ /* 0x080fe20000400000 */
[----:B------:R-:W-:Y:S01]  /*4e30*/  ISETP.LT.OR P2, PT, R6, 0x1, !P0 ;  /* 0x000000010600780c */ /* 0x000fe20004741670 */
[-C--:B------:R-:W-:Y:S01]  /*4e40*/  FMUL R82, R82, R14.reuse ;  /* 0x0000000e52527220 */ /* 0x080fe20000400000 */
[----:B------:R-:W-:Y:S01]  /*4e50*/  ISETP.LT.OR P3, PT, R6, 0x9, !P3 ;  /* 0x000000090600780c */ /* 0x000fe20005f61670 */
[-C--:B------:R-:W-:Y:S01]  /*4e60*/  FMUL R81, R81, R14.reuse ;  /* 0x0000000e51517220 */ /* 0x080fe20000400000 */
[----:B------:R-:W-:Y:S01]  /*4e70*/  F2FP.SATFINITE.E5M2.F32.PACK_AB_MERGE_C R85, RZ, R85, RZ ;  /* 0x00000055ff55723e */ /* 0x000fe200048060ff */
[----:B------:R-:W-:Y:S01]  /*4e80*/  FMUL R80, R80, R14 ;  /* 0x0000000e50507220 */ /* 0x000fe20000400000 */
[----:B------:R-:W-:Y:S01]  /*4e90*/  F2FP.SATFINITE.E5M2.F32.PACK_AB_MERGE_C R5, RZ, R84, RZ ;  /* 0x00000054ff05723e */ /* 0x000fe200048060ff */
[-C--:B------:R-:W-:Y:S01]  /*4ea0*/  FMUL R79, R79, R14.reuse ;  /* 0x0000000e4f4f7220 */ /* 0x080fe20000400000 */
[----:B------:R-:W-:Y:S01]  /*4eb0*/  F2FP.SATFINITE.E5M2.F32.PACK_AB_MERGE_C R83, RZ, R83, RZ ;  /* 0x00000053ff53723e */ /* 0x000fe200048060ff */
[-C--:B------:R-:W-:Y:S01]  /*4ec0*/  FMUL R78, R78, R14.reuse ;  /* 0x0000000e4e4e7220 */ /* 0x080fe20000400000 */
[----:B------:R-:W-:Y:S01]  /*4ed0*/  ISETP.LT.OR P0, PT, R6, 0x9, !P0 ;  /* 0x000000090600780c */ /* 0x000fe20004701670 */
[----:B------:R-:W-:Y:S01]  /*4ee0*/  @!P1 STG.E.U8 desc[UR20][R16.64], R85 ;  /* 0x0000005510009986 */ /* 0x000fe2000c101114 */
[C---:B------:R-:W-:Y:S01]  /*4ef0*/  ISETP.GE.AND P1, PT, R26.reuse, 0x9, PT ;  /* 0x000000091a00780c */ /* 0x040fe20003f26270 */
[-C--:B------:R-:W-:Y:S01]  /*4f00*/  FMUL R77, R77, R14.reuse ;  /* 0x0000000e4d4d7220 */ /* 0x080fe20000400000 */
[----:B------:R-:W-:Y:S01]  /*4f10*/  F2FP.SATFINITE.E5M2.F32.PACK_AB_MERGE_C R81, RZ, R81, RZ ;  /* 0x00000051ff51723e */ /* 0x000fe200048060ff */
[----:B------:R0:W-:Y:S01]  /*4f20*/  @!P2 STG.E.U8 desc[UR20][R16.64+0x1], R5 ;  /* 0x000001051000a986 */ /* 0x0001e2000c101114 */
[----:B------:R-:W-:Y:S01]  /*4f30*/  ISETP.GE.AND P2, PT, R26, 0xa, PT ;  /* 0x0000000a1a00780c */ /* 0x000fe20003f46270 */
[----:B------:R-:W-:Y:S01]  /*4f40*/  FMUL R76, R76, R14 ;  /* 0x0000000e4c4c7220 */ /* 0x000fe20000400000 */
[----:B------:R-:W-:Y:S01]  /*4f50*/  F2FP.SATFINITE.E5M2.F32.PACK_AB_MERGE_C R25, RZ, R80, RZ ;  /* 0x00000050ff19723e */ /* 0x000fe200048060ff */
[----:B------:R-:W-:Y:S01]  /*4f60*/  @!P3 STG.E.U8 desc[UR20][R18.64], R83 ;  /* 0x000000531200b986 */ /* 0x000fe2000c101114 */
[----:B------:R-:W-:Y:S01]  /*4f70*/  ISETP.LT.OR P3, PT, R6, 0x1, !P1 ;  /* 0x000000010600780c */ /* 0x000fe20004f61670 */
[-C--:B------:R-:W-:Y:S01]  /*4f80*/  FMUL R74, R74, R14.reuse ;  /* 0x0000000e4a4a7220 */ /* 0x080fe20000400000 */
[C---:B------:R-:W-:Y:S01]  /*4f90*/  ISETP.LT.OR P5, PT, R6.reuse, 0x1, !P2 ;  /* 0x000000010600780c */ /* 0x040fe200057a1670 */
[-C--:B------:R-:W-:Y:S01]  /*4fa0*/  FMUL R75, R75, R14.reuse ;  /* 0x0000000e4b4b7220 */ /* 0x080fe20000400000 */
[----:B------:R-:W-:Y:S01]  /*4fb0*/  ISETP.LT.OR P1, PT, R6, 0x9, !P1 ;  /* 0x000000090600780c */ /* 0x000fe20004f21670 */
[-C--:B------:R-:W-:Y:S01]  /*4fc0*/  FMUL R73, R73, R14.reuse ;  /* 0x0000000e49497220 */ /* 0x080fe20000400000 */
[----:B------:R-:W-:Y:S01]  /*4fd0*/  F2FP.SATFINITE.E5M2.F32.PACK_AB_MERGE_C R79, RZ, R79, RZ ;  /* 0x0000004fff4f723e */ /* 0x000fe200048060ff */
[----:B------:R-:W-:Y:S01]  /*4fe0*/  FMUL R72, R72, R14 ;  /* 0x0000000e48487220 */ /* 0x000fe20000400000 */
[----:B0-----:R-:W-:Y:S01]  /*4ff0*/  F2FP.SATFINITE.E5M2.F32.PACK_AB_MERGE_C R5, RZ, R82, RZ ;  /* 0x00000052ff05723e */ /* 0x001fe200048060ff */
[-C--:B------:R-:W-:Y:S01]  /*5000*/  FMUL R70, R70, R14.reuse ;  /* 0x0000000e46467220 */ /* 0x080fe20000400000 */
[----:B------:R-:W-:Y:S01]  /*5010*/  ISETP.LT.OR P2, PT, R6, 0x9, !P2 ;  /* 0x000000090600780c */ /* 0x000fe20005741670 */
[----:B------:R-:W-:Y:S01]  /*5020*/  FMUL R71, R71, R14 ;  /* 0x0000000e47477220 */ /* 0x000fe20000400000 */
[----:B------:R-:W-:Y:S01]  /*5030*/  F2FP.SATFINITE.E5M2.F32.PACK_AB_MERGE_C R27, RZ, R78, RZ ;  /* 0x0000004eff1b723e */ /* 0x000fe200048060ff */
[----:B------:R0:W-:Y:S01]  /*5040*/  @!P0 STG.E.U8 desc[UR20][R18.64+0x1], R5 ;  /* 0x0000010512008986 */ /* 0x0001e2000c101114 */
[C---:B------:R-:W-:Y:S01]  /*5050*/  ISETP.GE.AND P0, PT, R26.reuse, 0x11, PT ;  /* 0x000000111a00780c */ /* 0x040fe20003f06270 */
[-C--:B------:R-:W-:Y:S01]  /*5060*/  FMUL R69, R69, R14.reuse ;  /* 0x0000000e45457220 */ /* 0x080fe20000400000 */
[----:B------:R-:W-:Y:S01]  /*5070*/  F2FP.SATFINITE.E5M2.F32.PACK_AB_MERGE_C R77, RZ, R77, RZ ;  /* 0x0000004dff4d723e */ /* 0x000fe200048060ff */
[----:B------:R-:W-:Y:S01]  /*5080*/  @!P3 STG.E.U8 desc[UR20][R16.64+0x8], R81 ;  /* 0x000008511000b986 */ /* 0x000fe2000c101114 */
[----:B------:R-:W-:Y:S01]  /*5090*/  ISETP.GE.AND P3, PT, R26, 0x12, PT ;  /* 0x000000121a00780c */ /* 0x000fe20003f66270 */
[-C--:B------:R-:W-:Y:S01]  /*50a0*/  FMUL R68, R68, R14.reuse ;  /* 0x0000000e44447220 */ /* 0x080fe20000400000 */
[----:B------:R-:W-:Y:S01]  /*50b0*/  F2FP.SATFINITE.E5M2.F32.PACK_AB_MERGE_C R75, RZ, R75, RZ ;  /* 0x0000004bff4b723e */ /* 0x000fe200048060ff */
[----:B------:R1:W-:Y:S01]  /*50c0*/  @!P5 STG.E.U8 desc[UR20][R16.64+0x9], R25 ;  /* 0x000009191000d986 */ /* 0x0003e2000c101114 */
[C---:B------:R-:W-:Y:S01]  /*50d0*/  ISETP.LT.OR P5, PT, R6.reuse, 0x1, !P3 ;  /* 0x000000010600780c */ /* 0x040fe20005fa1670 */
[-C--:B------:R-:W-:Y:S01]  /*50e0*/  FMUL R67, R67, R14.reuse ;  /* 0x0000000e43437220 */ /* 0x080fe20000400000 */
[C---:B------:R-:W-:Y:S01]  /*50f0*/  ISETP.LT.OR P3, PT, R6.reuse, 0x9, !P3 ;  /* 0x000000090600780c */ /* 0x040fe20005f61670 */
[----:B------:R-:W-:Y:S01]  /*5100*/  @!P1 STG.E.U8 desc[UR20][R18.64+0x8], R79 ;  /* 0x0000084f12009986 */ /* 0x000fe2000c101114 */
[----:B------:R-:W-:Y:S01]  /*5110*/  ISETP.LT.OR P1, PT, R6, 0x1, !P0 ;  /* 0x000000010600780c */ /* 0x000fe20004721670 */
[----:B------:R-:W-:Y:S01]  /*5120*/  FMUL R66, R66, R14 ;  /* 0x0000000e42427220 */ /* 0x000fe20000400000 */
[----:B0-----:R-:W-:Y:S01]  /*5130*/  F2FP.SATFINITE.E5M2.F32.PACK_AB_MERGE_C R5, RZ, R76, RZ ;  /* 0x0000004cff05723e */ /* 0x001fe200048060ff */
[----:B------:R-:W-:Y:S01]  /*5140*/  @!P2 STG.E.U8 desc[UR20][R18.64+0x9], R27 ;  /* 0x0000091b1200a986 */ /* 0x000fe2000c101114 */
[----:B------:R-:W-:Y:S01]  /*5150*/  ISETP.GE.AND P2, PT, R26, 0x19, PT ;  /* 0x000000191a00780c */ /* 0x000fe20003f46270 */
[-C--:B------:R-:W-:Y:S01]  /*5160*/  FMUL R65, R65, R14.reuse ;  /* 0x0000000e41417220 */ /* 0x080fe20000400000 */
[----:B------:R-:W-:Y:S01]  /*5170*/  ISETP.LT.OR P0, PT, R6, 0x9, !P0 ;  /* 0x000000090600780c */ /* 0x000fe20004701670 */
[----:B------:R-:W-:Y:S01]  /*5180*/  FMUL R64, R64, R14 ;  /* 0x0000000e40407220 */ /* 0x000fe20000400000 */
[----:B------:R-:W-:Y:S01]  /*5190*/  ISETP.LT.OR P6, PT, R6, 0x1, !P2 ;  /* 0x000000010600780c */ /* 0x000fe200057c1670 */
[----:B------:R0:W-:Y:S01]  /*51a0*/  @!P5 STG.E.U8 desc[UR20][R16.64+0x11], R5 ;  /* 0x000011051000d986 */ /* 0x0001e2000c101114 */
[----:B-1----:R-:W-:Y:S01]  /*51b0*/  F2FP.SATFINITE.E5M2.F32.PACK_AB_MERGE_C R25, RZ, R74, RZ ;  /* 0x0000004aff19723e */ /* 0x002fe200048060ff */
[-C--:B------:R-:W-:Y:S01]  /*51c0*/  FMUL R62, R62, R14.reuse ;  /* 0x0000000e3e3e7220 */ /* 0x080fe20000400000 */
[----:B------:R-:W-:Y:S01]  /*51d0*/  F2FP.SATFINITE.E5M2.F32.PACK_AB_MERGE_C R73, RZ, R73, RZ ;  /* 0x00000049ff49723e */ /* 0x000fe200048060ff */
[----:B------:R-:W-:Y:S01]  /*51e0*/  @!P1 STG.E.U8 desc[UR20][R16.64+0x10], R77 ;  /* 0x0000104d10009986 */ /* 0x000fe2000c101114 */
[----:B------:R-:W-:Y:S01]  /*51f0*/  ISETP.GE.AND P1, PT, R26, 0x1a, PT ;  /* 0x0000001a1a00780c */ /* 0x000fe20003f26270 */
[-C--:B------:R-:W-:Y:S01]  /*5200*/  FMUL R63, R63, R14.reuse ;  /* 0x0000000e3f3f7220 */ /* 0x080fe20000400000 */
[C---:B------:R-:W-:Y:S01]  /*5210*/  ISETP.LT.OR P2, PT, R6.reuse, 0x9, !P2 ;  /* 0x000000090600780c */ /* 0x040fe20005741670 */
[----:B------:R1:W-:Y:S01]  /*5220*/  @!P3 STG.E.U8 desc[UR20][R18.64+0x11], R25 ;  /* 0x000011191200b986 */ /* 0x0003e2000c101114 */
[C---:B------:R-:W-:Y:S01]  /*5230*/  ISETP.LT.OR P5, PT, R6.reuse, 0x1, !P1 ;  /* 0x000000010600780c */ /* 0x040fe20004fa1670 */
[----:B------:R-:W-:Y:S01]  /*5240*/  FMUL R61, R61, R14 ;  /* 0x0000000e3d3d7220 */ /* 0x000fe20000400000 */
[----:B------:R-:W-:Y:S01]  /*5250*/  ISETP.LT.OR P3, PT, R6, 0x9, !P1 ;  /* 0x000000090600780c */ /* 0x000fe20004f61670 */
[----:B------:R-:W-:Y:S01]  /*5260*/  @!P0 STG.E.U8 desc[UR20][R18.64+0x10], R75 ;  /* 0x0000104b12008986 */ /* 0x000fe2000c101114 */
[----:B0-----:R-:W-:Y:S01]  /*5270*/  F2FP.SATFINITE.E5M2.F32.PACK_AB_MERGE_C R5, RZ, R72, RZ ;  /* 0x00000048ff05723e */ /* 0x001fe200048060ff */
[-C--:B------:R-:W-:Y:S01]  /*5280*/  FMUL R60, R60, R14.reuse ;  /* 0x0000000e3c3c7220 */ /* 0x080fe20000400000 */
[C---:B------:R-:W-:Y:S01]  /*5290*/  ISETP.GE.AND P0, PT, R26.reuse, 0x21, PT ;  /* 0x000000211a00780c */ /* 0x040fe20003f06270 */
[----:B------:R-:W-:Y:S01]  /*52a0*/  @!P6 STG.E.U8 desc[UR20][R16.64+0x18], R73 ;  /* 0x000018491000e986 */ /* 0x000fe2000c101114 */
[----:B------:R-:W-:Y:S01]  /*52b0*/  ISETP.GE.AND P1, PT, R26, 0x22, PT ;  /* 0x000000221a00780c */ /* 0x000fe20003f26270 */
[-C--:B------:R-:W-:Y:S01]  /*52c0*/  FMUL R59, R59, R14.reuse ;  /* 0x0000000e3b3b7220 */ /* 0x080fe20000400000 */
[----:B------:R-:W-:Y:S01]  /*52d0*/  ISETP.LT.OR P6, PT, R6, 0x1, !P0 ;  /* 0x000000010600780c */ /* 0x000fe200047c1670 */
[----:B------:R-:W-:Y:S01]  /*52e0*/  FMUL R58, R58, R14 ;  /* 0x0000000e3a3a7220 */ /* 0x000fe20000400000 */
[----:B-1----:R-:W-:Y:S01]  /*52f0*/  F2FP.SATFINITE.E5M2.F32.PACK_AB_MERGE_C R25, RZ, R70, RZ ;  /* 0x00000046ff19723e */ /* 0x002fe200048060ff */
[----:B------:R0:W-:Y:S01]  /*5300*/  @!P5 STG.E.U8 desc[UR20][R16.64+0x19], R5 ;  /* 0x000019051000d986 */ /* 0x0001e2000c101114 */
[----:B------:R-:W-:Y:S01]  /*5310*/  ISETP.LT.OR P5, PT, R6, 0x1, !P1 ;  /* 0x000000010600780c */ /* 0x000fe20004fa1670 */
[-C--:B------:R-:W-:Y:S01]  /*5320*/  FMUL R57, R57, R14.reuse ;  /* 0x0000000e39397220 */ /* 0x080fe20000400000 */
[----:B------:R-:W-:Y:S01]  /*5330*/  F2FP.SATFINITE.E5M2.F32.PACK_AB_MERGE_C R71, RZ, R71, RZ ;  /* 0x00000047ff47723e */ /* 0x000fe200048060ff */
[----:B------:R1:W-:Y:S01]  /*5340*/  @!P3 STG.E.U8 desc[UR20][R18.64+0x19], R25 ;  /* 0x000019191200b986 */ /* 0x0003e2000c101114 */
[----:B------:R-:W-:Y:S01]  /*5350*/  F2FP.SATFINITE.E5M2.F32.PACK_AB_MERGE_C R69, RZ, R69, RZ ;  /* 0x00000045ff45723e */ /* 0x000fe200048060ff */
[----:B------:R-:W-:Y:S01]  /*5360*/  FMUL R56, R56, R14 ;  /* 0x0000000e38387220 */ /* 0x000fe20000400000 */
[----:B------:R-:W-:Y:S01]  /*5370*/  F2FP.SATFINITE.E5M2.F32.PACK_AB_MERGE_C R27, RZ, R68, RZ ;  /* 0x00000044ff1b723e */ /* 0x000fe200048060ff */
[----:B------:R-:W-:Y:S01]  /*5380*/  @!P2 STG.E.U8 desc[UR20][R18.64+0x18], R71 ;  /* 0x000018471200a986 */ /* 0x000fe2000c101114 */
[----:B------:R-:W-:Y:S01]  /*5390*/  ISETP.LT.OR P3, PT, R6, 0x9, !P1 ;  /* 0x000000090600780c */ /* 0x000fe20004f61670 */
[-C--:B------:R-:W-:Y:S01]  /*53a0*/  FMUL R23, R23, R14.reuse ;  /* 0x0000000e17177220 */ /* 0x080fe20000400000 */
[----:B------:R-:W-:Y:S01]  /*53b0*/  ISETP.GE.AND P2, PT, R26, 0x29, PT ;  /* 0x000000291a00780c */ /* 0x000fe20003f46270 */
[----:B------:R-:W-:Y:S01]  /*53c0*/  @!P6 STG.E.U8 desc[UR20][R16.64+0x20], R69 ;  /* 0x000020451000e986 */ /* 0x000fe2000c101114 */
[----:B------:R-:W-:Y:S01]  /*53d0*/  ISETP.LT.OR P0, PT, R6, 0x9, !P0 ;  /* 0x000000090600780c */ /* 0x000fe20004701670 */
[----:B------:R-:W-:Y:S01]  /*53e0*/  FMUL R22, R22, R14 ;  /* 0x0000000e16167220 */ /* 0x000fe20000400000 */
[----:B------:R-:W-:Y:S01]  /*53f0*/  ISETP.GE.AND P1, PT, R26, 0x2a, PT ;  /* 0x0000002a1a00780c */ /* 0x000fe20003f26270 */
[----:B------:R-:W-:Y:S01]  /*5400*/  @!P5 STG.E.U8 desc[UR20][R16.64+0x21], R27 ;  /* 0x0000211b1000d986 */ /* 0x000fe2000c101114 */
[----:B------:R-:W-:-:S02]  /*5410*/  ISETP.LT.OR P6, PT, R6, 0x1, !P2 ;  /* 0x000000010600780c */ /* 0x000fc400057c1670 */
[C---:B------:R-:W-:Y:S02]  /*5420*/  ISETP.LT.OR P5, PT, R6.reuse, 0x1, !P1 ;  /* 0x000000010600780c */ /* 0x040fe40004fa1670 */
[----:B------:R-:W-:Y:S02]  /*5430*/  F2FP.SATFINITE.E5M2.F32.PACK_AB_MERGE_C R67, RZ, R67, RZ ;  /* 0x00000043ff43723e */ /* 0x000fe400048060ff */
[----:B0-----:R-:W-:Y:S02]  /*5440*/  F2FP.SATFINITE.E5M2.F32.PACK_AB_MERGE_C R5, RZ, R66, RZ ;  /* 0x00000042ff05723e */ /* 0x001fe400048060ff */
[----:B------:R-:W-:Y:S01]  /*5450*/  F2FP.SATFINITE.E5M2.F32.PACK_AB_MERGE_C R65, RZ, R65, RZ ;  /* 0x00000041ff41723e */ /* 0x000fe200048060ff */
[----:B------:R-:W-:Y:S01]  /*5460*/  @!P0 STG.E.U8 desc[UR20][R18.64+0x20], R67 ;  /* 0x0000204312008986 */ /* 0x000fe2000c101114 */
[----:B-1----:R-:W-:Y:S02]  /*5470*/  F2FP.SATFINITE.E5M2.F32.PACK_AB_MERGE_C R25, RZ, R64, RZ ;  /* 0x00000040ff19723e */ /* 0x002fe400048060ff */
[C---:B------:R-:W-:Y:S01]  /*5480*/  ISETP.LT.OR P1, PT, R6.reuse, 0x9, !P1 ;  /* 0x000000090600780c */ /* 0x040fe20004f21670 */
[----:B------:R0:W-:Y:S01]  /*5490*/  @!P3 STG.E.U8 desc[UR20][R18.64+0x21], R5 ;  /* 0x000021051200b986 */ /* 0x0001e2000c101114 */
[----:B------:R-:W-:-:S02]  /*54a0*/  ISETP.LT.OR P2, PT, R6, 0x9, !P2 ;  /* 0x000000090600780c */ /* 0x000fc40005741670 */
[C---:B------:R-:W-:Y:S01]  /*54b0*/  ISETP.GE.AND P3, PT, R26.reuse, 0x31, PT ;  /* 0x000000311a00780c */ /* 0x040fe20003f66270 */
[----:B------:R-:W-:Y:S01]  /*54c0*/  @!P6 STG.E.U8 desc[UR20][R16.64+0x28], R65 ;  /* 0x000028411000e986 */ /* 0x000fe2000c101114 */
[----:B------:R-:W-:Y:S02]  /*54d0*/  ISETP.GE.AND P0, PT, R26, 0x32, PT ;  /* 0x000000321a00780c */ /* 0x000fe40003f06270 */
[----:B------:R-:W-:Y:S01]  /*54e0*/  F2FP.SATFINITE.E5M2.F32.PACK_AB_MERGE_C R63, RZ, R63, RZ ;  /* 0x0000003fff3f723e */ /* 0x000fe200048060ff */
[----:B------:R1:W-:Y:S01]  /*54f0*/  @!P5 STG.E.U8 desc[UR20][R16.64+0x29], R25 ;  /* 0x000029191000d986 */ /* 0x0003e2000c101114 */
[C---:B------:R-:W-:Y:S02]  /*5500*/  ISETP.LT.OR P5, PT, R6.reuse, 0x1, !P3 ;  /* 0x000000010600780c */ /* 0x040fe40005fa1670 */
[----:B------:R-:W-:Y:S02]  /*5510*/  ISETP.LT.OR P6, PT, R6, 0x1, !P0 ;  /* 0x000000010600780c */ /* 0x000fe400047c1670 */
[----:B0-----:R-:W-:Y:S01]  /*5520*/  F2FP.SATFINITE.E5M2.F32.PACK_AB_MERGE_C R5, RZ, R62, RZ ;  /* 0x0000003eff05723e */ /* 0x001fe200048060ff */
[----:B------:R-:W-:Y:S01]  /*5530*/  @!P2 STG.E.U8 desc[UR20][R18.64+0x28], R63 ;  /* 0x0000283f1200a986 */ /* 0x000fe2000c101114 */
[----:B------:R-:W-:-:S02]  /*5540*/  F2FP.SATFINITE.E5M2.F32.PACK_AB_MERGE_C R61, RZ, R61, RZ ;  /* 0x0000003dff3d723e */ /* 0x000fc400048060ff */
[----:B------:R-:W-:Y:S01]  /*5550*/  ISETP.GE.AND P2, PT, R26, 0x3a, PT ;  /* 0x0000003a1a00780c */ /* 0x000fe20003f46270 */
[----:B------:R0:W-:Y:S01]  /*5560*/  @!P1 STG.E.U8 desc[UR20][R18.64+0x29], R5 ;  /* 0x0000290512009986 */ /* 0x0001e2000c101114 */
[----:B------:R-:W-:Y:S02]  /*5570*/  ISETP.LT.OR P1, PT, R6, 0x9, !P3 ;  /* 0x000000090600780c */ /* 0x000fe40005f21670 */
[----:B-1----:R-:W-:Y:S01]  /*5580*/  F2FP.SATFINITE.E5M2.F32.PACK_AB_MERGE_C R25, RZ, R60, RZ ;  /* 0x0000003cff19723e */ /* 0x002fe200048060ff */
[----:B------:R-:W-:Y:S01]  /*5590*/  @!P5 STG.E.U8 desc[UR20][R16.64+0x30], R61 ;  /* 0x0000303d1000d986 */ /* 0x000fe2000c101114 */
[----:B------:R-:W-:Y:S02]  /*55a0*/  ISETP.GE.AND P3, PT, R26, 0x39, PT ;  /* 0x000000391a00780c */ /* 0x000fe40003f66270 */
[C---:B------:R-:W-:Y:S01]  /*55b0*/  ISETP.LT.OR P0, PT, R6.reuse, 0x9, !P0 ;  /* 0x000000090600780c */ /* 0x040fe20004701670 */
[----:B------:R1:W-:Y:S01]  /*55c0*/  @!P6 STG.E.U8 desc[UR20][R16.64+0x31], R25 ;  /* 0x000031191000e986 */ /* 0x0003e2000c101114 */
[----:B------:R-:W-:-:S02]  /*55d0*/  ISETP.LT.OR P5, PT, R6, 0x1, !P3 ;  /* 0x000000010600780c */ /* 0x000fc40005fa1670 */
[C---:B------:R-:W-:Y:S02]  /*55e0*/  ISETP.LT.OR P6, PT, R6.reuse, 0x1, !P2 ;  /* 0x000000010600780c */ /* 0x040fe400057c1670 */
[C---:B------:R-:W-:Y:S02]  /*55f0*/  ISETP.LT.OR P3, PT, R6.reuse, 0x9, !P3 ;  /* 0x000000090600780c */ /* 0x040fe40005f61670 */
[----:B------:R-:W-:Y:S02]  /*5600*/  ISETP.LT.OR P2, PT, R6, 0x9, !P2 ;  /* 0x000000090600780c */ /* 0x000fe40005741670 */
[----:B------:R-:W-:Y:S02]  /*5610*/  F2FP.SATFINITE.E5M2.F32.PACK_AB_MERGE_C R59, RZ, R59, RZ ;  /* 0x0000003bff3b723e */ /* 0x000fe400048060ff */
[----:B0-----:R-:W-:Y:S02]  /*5620*/  F2FP.SATFINITE.E5M2.F32.PACK_AB_MERGE_C R5, RZ, R58, RZ ;  /* 0x0000003aff05723e */ /* 0x001fe400048060ff */
[----:B------:R-:W-:Y:S01]  /*5630*/  F2FP.SATFINITE.E5M2.F32.PACK_AB_MERGE_C R57, RZ, R57, RZ ;  /* 0x00000039ff39723e */ /* 0x000fe200048060ff */
[----:B------:R0:W-:Y:S01]  /*5640*/  @!P1 STG.E.U8 desc[UR20][R18.64+0x30], R59 ;  /* 0x0000303b12009986 */ /* 0x0001e2000c101114 */
[----:B-1----:R-:W-:-:S02]  /*5650*/  F2FP.SATFINITE.E5M2.F32.PACK_AB_MERGE_C R25, RZ, R56, RZ ;  /* 0x00000038ff19723e */ /* 0x002fc400048060ff */
[----:B------:R-:W-:Y:S01]  /*5660*/  F2FP.SATFINITE.E5M2.F32.PACK_AB_MERGE_C R23, RZ, R23, RZ ;  /* 0x00000017ff17723e */ /* 0x000fe200048060ff */
[----:B------:R0:W-:Y:S01]  /*5670*/  @!P0 STG.E.U8 desc[UR20][R18.64+0x31], R5 ;  /* 0x0000310512008986 */ /* 0x0001e2000c101114 */
[----:B------:R-:W-:-:S03]  /*5680*/  F2FP.SATFINITE.E5M2.F32.PACK_AB_MERGE_C R27, RZ, R22, RZ ;  /* 0x00000016ff1b723e */ /* 0x000fc600048060ff */
[----:B------:R0:W-:Y:S04]  /*5690*/  @!P5 STG.E.U8 desc[UR20][R16.64+0x38], R57 ;  /* 0x000038391000d986 */ /* 0x0001e8000c101114 */
[----:B------:R0:W-:Y:S04]  /*56a0*/  @!P6 STG.E.U8 desc[UR20][R16.64+0x39], R25 ;  /* 0x000039191000e986 */ /* 0x0001e8000c101114 */
[----:B------:R0:W-:Y:S04]  /*56b0*/  @!P3 STG.E.U8 desc[UR20][R18.64+0x38], R23 ;  /* 0x000038171200b986 */ /* 0x0001e8000c101114 */
[----:B------:R0:W-:Y:S02]  /*56c0*/  @!P2 STG.E.U8 desc[UR20][R18.64+0x39], R27 ;  /* 0x0000391b1200a986 */ /* 0x0001e4000c101114 */
.L_x_106:
[----:B------:R-:W-:Y:S05]  /*56d0*/  BSYNC B0 ;  /* 0x0000000000007941 */ /* 0x000fea0003800000 */
.L_x_40:
[C---:B------:R-:W-:Y:S01]  /*56e0*/  LEA R2, P0, R8.reuse, R2, 0x1 ;  /* 0x0000000208027211 */ /* 0x040fe200078008ff */
[----:B------:R-:W-:Y:S01]  /*56f0*/  ULDC.64 UR6, c[0x0][0x650] ;  /* 0x0001940000067ab9 */ /* 0x000fe20000000a00 */
[----:B-----5:R-:W-:Y:S01]  /*5700*/  IMAD.U32 R4, RZ, RZ, UR16 ;  /* 0x00000010ff047e24 */ /* 0x020fe2000f8e00ff */
[----:B0-----:R-:W-:Y:S01]  /*5710*/  PRMT R16, RZ, 0x7610, R16 ;  /* 0x00007610ff107816 */ /* 0x001fe20000000010 */
[----:B------:R-:W-:Y:S01]  /*5720*/  IMAD.MOV.U32 R6, RZ, RZ, -0x1 ;  /* 0xffffffffff067424 */ /* 0x000fe200078e00ff */
[----:B------:R-:W-:Y:S01]  /*5730*/  LEA.HI.X R3, R8, R3, R0, 0x1, P0 ;  /* 0x0000000308037211 */ /* 0x000fe200000f0c00 */
[----:B------:R0:W-:Y:S01]  /*5740*/  SYNCS.ARRIVE.TRANS64.A1T0 RZ, [R4+UR23], RZ ;  /* 0x000000ff04ff79a7 */ /* 0x0001e20008100017 */
[----:B------:R-:W-:Y:S01]  /*5750*/  ISETP.GE.U32.AND P0, PT, R2, UR6, PT ;  /* 0x0000000602007c0c */ /* 0x000fe2000bf06070 */
[----:B------:R-:W-:-:S03]  /*5760*/  IMAD.MOV.U32 R5, RZ, RZ, -0x1 ;  /* 0xffffffffff057424 */ /* 0x000fc600078e00ff */
[----:B------:R-:W-:Y:S01]  /*5770*/  ISETP.GE.U32.AND.EX P0, PT, R3, UR7, PT, P0 ;  /* 0x0000000703007c0c */ /* 0x000fe2000bf06100 */
[----:B0-----:R-:W-:-:S12]  /*5780*/  IMAD.MOV.U32 R4, RZ, RZ, -0x1 ;  /* 0xffffffffff047424 */ /* 0x001fd800078e00ff */
[----:B------:R-:W-:Y:S05]  /*5790*/  @P0 BRA `(.L_x_107) ;  /* 0x0000000400600947 */ /* 0x000fea0003800000 */
[----:B------:R-:W0:Y:S01]  /*57a0*/  S2R R28, SR_CTAID.X ;  /* 0x00000000001c7919 */ /* 0x000e220000002500 */
[----:B------:R-:W5:Y:S01]  /*57b0*/  LDC.64 R22, c[0x0][0x628] ;  /* 0x00018a00ff167b82 */ /* 0x000f620000000a00 */
[----:B------:R-:W-:Y:S01]  /*57c0*/  ULDC UR6, c[0x0][0x150] ;  /* 0x0000540000067ab9 */ /* 0x000fe20000000800 */
[----:B-1----:R-:W-:Y:S01]  /*57d0*/  IMAD.MOV.U32 R18, RZ, RZ, R2 ;  /* 0x000000ffff127224 */ /* 0x002fe200078e0002 */
[----:B------:R-:W1:Y:S01]  /*57e0*/  S2R R30, SR_CTAID.Y ;  /* 0x00000000001e7919 */ /* 0x000e620000002600 */
[----:B------:R-:W-:-:S04]  /*57f0*/  IMAD.MOV.U32 R19, RZ, RZ, R3 ;  /* 0x000000ffff137224 */ /* 0x000fc800078e0003 */
[----:B------:R-:W1:Y:S08]  /*5800*/  LDC R31, c[0x0][0x144] ;  /* 0x00005100ff1f7b82 */ /* 0x000e700000000800 */
[----:B------:R-:W1:Y:S08]  /*5810*/  LDC R6, c[0x0][0x630] ;  /* 0x00018c00ff067b82 */ /* 0x000e700000000800 */
[----:B------:R-:W1:Y:S01]  /*5820*/  LDC.64 R26, c[0x0][0x620] ;  /* 0x00018800ff1a7b82 */ /* 0x000e620000000a00 */
[----:B-----5:R-:W-:-:S04]  /*5830*/  ISETP.NE.U32.AND P0, PT, R22, RZ, PT ;  /* 0x000000ff1600720c */ /* 0x020fc80003f05070 */
[----:B------:R-:W-:Y:S02]  /*5840*/  ISETP.NE.AND.EX P0, PT, R23, RZ, PT, P0 ;  /* 0x000000ff1700720c */ /* 0x000fe40003f05300 */
[----:B0-----:R-:W-:-:S05]  /*5850*/  I2FP.F32.U32 R4, R28 ;  /* 0x0000001c00047245 */ /* 0x001fca0000201000 */
[----:B------:R-:W-:-:S04]  /*5860*/  FMUL R4, R4, UR6 ;  /* 0x0000000604047c20 */ /* 0x000fc80008400000 */
[----:B------:R0:W0:Y:S02]  /*5870*/  F2I.U32.TRUNC.NTZ R29, R4 ;  /* 0x00000004001d7305 */ /* 0x000024000020f000 */
[----:B------:R-:W-:Y:S05]  /*5880*/  @!P0 BRA `(.L_x_108) ;  /* 0x0000000000288947 */ /* 0x000fea0003800000 */
[----:B------:R-:W5:Y:S02]  /*5890*/  LDC R5, c[0x0][0x634] ;  /* 0x00018d00ff057b82 */ /* 0x000f640000000800 */
[----:B-----5:R-:W-:-:S05]  /*58a0*/  IADD3 R19, P0, R2, R5, RZ ;  /* 0x0000000502137210 */ /* 0x020fca0007f1e0ff */
[----:B--234-:R-:W-:-:S04]  /*58b0*/  IMAD.X R25, RZ, RZ, R3, P0 ;  /* 0x000000ffff197224 */ /* 0x01cfc800000e0603 */
[----:B0-----:R-:W-:-:S04]  /*58c0*/  IMAD.WIDE.U32 R4, R25, R22, RZ ;  /* 0x0000001619047225 */ /* 0x001fc800078e00ff */
[----:B------:R-:W-:-:S04]  /*58d0*/  IMAD.WIDE.U32 R16, P0, R19, R23, R4 ;  /* 0x0000001713107225 */ /* 0x000fc80007800004 */
[----:B------:R-:W-:-:S04]  /*58e0*/  IMAD.WIDE.U32 R4, R19, R22, RZ ;  /* 0x0000001613047225 */ /* 0x000fc800078e00ff */
[----:B------:R-:W-:Y:S01]  /*58f0*/  IMAD.X R19, RZ, RZ, RZ, P0 ;  /* 0x000000ffff137224 */ /* 0x000fe200000e06ff */
[----:B------:R-:W-:Y:S01]  /*5900*/  IADD3 RZ, P0, R5, R16, RZ ;  /* 0x0000001005ff7210 */ /* 0x000fe20007f1e0ff */
[----:B------:R-:W-:-:S04]  /*5910*/  IMAD.MOV.U32 R18, RZ, RZ, R17 ;  /* 0x000000ffff127224 */ /* 0x000fc800078e0011 */
[----:B------:R-:W-:-:S08]  /*5920*/  IMAD.WIDE.U32.X R18, R25, R23, R18, P0 ;  /* 0x0000001719127225 */ /* 0x000fd000000e0412 */
.L_x_108:
[-CC-:B-1234-:R-:W-:Y:S01]  /*5930*/  SHF.R.U64 R24, R18, R6.reuse, R19.reuse ;  /* 0x0000000612187219 */ /* 0x19efe20000001213 */
[----:B------:R-:W1:Y:S01]  /*5940*/  LDC.64 R34, c[0x0][0x640] ;  /* 0x00019000ff227b82 */ /* 0x000e620000000a00 */
[----:B0-----:R-:W-:Y:S01]  /*5950*/  SHF.R.U32.HI R4, RZ, R6, R19 ;  /* 0x00000006ff047219 */ /* 0x001fe20000011613 */
[----:B------:R-:W-:Y:S01]  /*5960*/  IMAD.MOV R29, RZ, RZ, -R29 ;  /* 0x000000ffff1d7224 */ /* 0x000fe200078e0a1d */
[----:B------:R-:W-:Y:S01]  /*5970*/  IADD3 R17, P0, RZ, -R24, RZ ;  /* 0x80000018ff117210 */ /* 0x000fe20007f1e0ff */
[----:B------:R-:W-:Y:S01]  /*5980*/  ULDC UR6, c[0x0][0x154] ;  /* 0x0000550000067ab9 */ /* 0x000fe20000000800 */
[----:B------:R-:W-:Y:S02]  /*5990*/  IMAD.MOV.U32 R19, RZ, RZ, 0x1 ;  /* 0x00000001ff137424 */ /* 0x000fe400078e00ff */
[----:B------:R-:W-:Y:S01]  /*59a0*/  IMAD R29, R31, R29, R28 ;  /* 0x0000001d1f1d7224 */ /* 0x000fe200078e021c */
[----:B------:R-:W0:Y:S01]  /*59b0*/  LDC R16, c[0x0][0x618] ;  /* 0x00018600ff107b82 */ /* 0x000e220000000800 */
[----:B------:R-:W-:-:S04]  /*59c0*/  IMAD.X R5, RZ, RZ, ~R4, P0 ;  /* 0x000000ffff057224 */ /* 0x000fc800000e0e04 */
[-C--:B------:R-:W-:Y:S02]  /*59d0*/  IMAD R6, R5, R26.reuse, RZ ;  /* 0x0000001a05067224 */ /* 0x080fe400078e02ff */
[C---:B------:R-:W-:Y:S01]  /*59e0*/  IMAD.WIDE.U32 R4, R17.reuse, R26, R2 ;  /* 0x0000001a11047225 */ /* 0x040fe200078e0002 */
[----:B------:R-:W2:Y:S03]  /*59f0*/  LDC R18, c[0x0][0x608] ;  /* 0x00018200ff127b82 */ /* 0x000ea60000000800 */
[----:B------:R-:W-:Y:S01]  /*5a00*/  IMAD R17, R17, R27, R6 ;  /* 0x0000001b11117224 */ /* 0x000fe200078e0206 */
[----:B------:R-:W-:-:S03]  /*5a10*/  I2FP.F32.U32 R6, R30 ;  /* 0x0000001e00067245 */ /* 0x000fc60000201000 */
[----:B------:R-:W-:Y:S01]  /*5a20*/  IMAD.IADD R5, R5, 0x1, R17 ;  /* 0x0000000105057824 */ /* 0x000fe200078e0211 */
[----:B------:R-:W3:Y:S01]  /*5a30*/  LDC R32, c[0x0][0x658] ;  /* 0x00019600ff207b82 */ /* 0x000ee20000000800 */
[----:B-1----:R-:W-:Y:S01]  /*5a40*/  ISETP.NE.U32.AND P0, PT, R34, RZ, PT ;  /* 0x000000ff2200720c */ /* 0x002fe20003f05070 */
[----:B------:R-:W-:-:S03]  /*5a50*/  IMAD.MOV.U32 R17, RZ, RZ, -0x1 ;  /* 0xffffffffff117424 */ /* 0x000fc600078e00ff */
[----:B------:R-:W-:-:S03]  /*5a60*/  ISETP.NE.AND.EX P0, PT, R35, RZ, PT, P0 ;  /* 0x000000ff2300720c */ /* 0x000fc60003f05300 */
[----:B------:R-:W1:Y:S01]  /*5a70*/  LDC R27, c[0x0][0x148] ;  /* 0x00005200ff1b7b82 */ /* 0x000e620000000800 */
[-CC-:B0-----:R-:W-:Y:S02]  /*5a80*/  SHF.R.U64 R22, R4, R16.reuse, R5.reuse ;  /* 0x0000001004167219 */ /* 0x181fe40000001205 */
[----:B------:R-:W-:Y:S01]  /*5a90*/  SHF.R.U32.HI R5, RZ, R16, R5 ;  /* 0x00000010ff057219 */ /* 0x000fe20000011605 */
[----:B------:R-:W-:-:S04]  /*5aa0*/  FMUL R16, R6, UR6 ;  /* 0x0000000606107c20 */ /* 0x000fc80008400000 */
[----:B------:R-:W0:Y:S01]  /*5ab0*/  LDC R28, c[0x0][0x600] ;  /* 0x00018000ff1c7b82 */ /* 0x000e220000000800 */
[----:B------:R4:W0:Y:S01]  /*5ac0*/  F2I.U32.TRUNC.NTZ R25, R16 ;  /* 0x0000001000197305 */ /* 0x000822000020f000 */
[-CC-:B--2---:R-:W-:Y:S02]  /*5ad0*/  SHF.R.U64 R6, R22, R18.reuse, R5.reuse ;  /* 0x0000001216067219 */ /* 0x184fe40000001205 */
[----:B------:R-:W-:-:S04]  /*5ae0*/  SHF.R.U32.HI R5, RZ, R18, R5 ;  /* 0x00000012ff057219 */ /* 0x000fc80000011605 */
[----:B------:R-:W2:Y:S01]  /*5af0*/  LDC R33, c[0x0][0x648] ;  /* 0x00019200ff217b82 */ /* 0x000ea20000000800 */
[-CC-:B---3--:R-:W-:Y:S02]  /*5b00*/  SHF.R.U64 R26, R6, R32.reuse, R5.reuse ;  /* 0x00000020061a7219 */ /* 0x188fe40000001205 */
[-C--:B------:R-:W-:Y:S02]  /*5b10*/  SHF.L.U32 R17, R17, R32.reuse, RZ ;  /* 0x0000002011117219 */ /* 0x080fe400000006ff */
[-C--:B------:R-:W-:Y:S01]  /*5b20*/  SHF.R.U32.HI R5, RZ, R32.reuse, R5 ;  /* 0x00000020ff057219 */ /* 0x080fe20000011605 */
[----:B------:R-:W-:Y:S01]  /*5b30*/  IMAD.MOV.U32 R4, RZ, RZ, R26 ;  /* 0x000000ffff047224 */ /* 0x000fe200078e001a */
[----:B------:R-:W-:Y:S01]  /*5b40*/  SHF.L.U32 R32, R19, R32, RZ ;  /* 0x0000002013207219 */ /* 0x000fe200000006ff */
[----:B------:R-:W3:Y:S01]  /*5b50*/  LDC R36, c[0x0][0x638] ;  /* 0x00018e00ff247b82 */ /* 0x000ee20000000800 */
[----:B------:R-:W-:-:S07]  /*5b60*/  LOP3.LUT R31, RZ, R17, RZ, 0x33, !PT ;  /* 0x00000011ff1f7212 */ /* 0x000fce00078e33ff */
[----:B------:R-:W0:Y:S01]  /*5b70*/  LDC R37, c[0x0][0x610] ;  /* 0x00018400ff257b82 */ /* 0x000e220000000800 */
[----:B----4-:R-:W-:Y:S05]  /*5b80*/  @!P0 BRA `(.L_x_109) ;  /* 0x0000000000288947 */ /* 0x010fea0003800000 */
[----:B------:R-:W4:Y:S02]  /*5b90*/  LDC R19, c[0x0][0x64c] ;  /* 0x00019300ff137b82 */ /* 0x000f240000000800 */
[----:B----4-:R-:W-:-:S05]  /*5ba0*/  IADD3 R19, P0, R26, R19, RZ ;  /* 0x000000131a137210 */ /* 0x010fca0007f1e0ff */
        /* <DEDUP_REMOVED lines=8> */
.L_x_109:
[----:B--2---:R-:W-:Y:S01]  /*5c30*/  SHF.R.U64 R4, R4, R33, R5 ;  /* 0x0000002104047219 */ /* 0x004fe20000001205 */
[----:B0-----:R-:W-:Y:S01]  /*5c40*/  VIADD R19, R28, 0xffffffff ;  /* 0xffffffff1c137836 */ /* 0x001fe20000000000 */
[----:B------:R-:W-:Y:S01]  /*5c50*/  LOP3.LUT R17, R6, R31, RZ, 0xc0, !PT ;  /* 0x0000001f06117212 */ /* 0x000fe200078ec0ff */
[----:B------:R-:W-:Y:S02]  /*5c60*/  IMAD.MOV R25, RZ, RZ, -R25 ;  /* 0x000000ffff197224 */ /* 0x000fe400078e0a19 */
[----:B------:R-:W-:Y:S02]  /*5c70*/  IMAD.MOV R5, RZ, RZ, -R4 ;  /* 0x000000ffff057224 */ /* 0x000fe400078e0a04 */
[----:B------:R-:W-:Y:S01]  /*5c80*/  IMAD R6, R32, R4, R17 ;  /* 0x0000000420067224 */ /* 0x000fe200078e0211 */
[----:B------:R-:W-:Y:S01]  /*5c90*/  LOP3.LUT R17, R22, R19, RZ, 0xc0, !PT ;  /* 0x0000001316117212 */ /* 0x000fe200078ec0ff */
[----:B-1----:R-:W-:Y:S02]  /*5ca0*/  @P4 IMAD R29, R27, R25, R30 ;  /* 0x000000191b1d4224 */ /* 0x002fe400078e021e */
[----:B---3--:R-:W-:-:S02]  /*5cb0*/  IMAD R4, R5, R36, R26 ;  /* 0x0000002405047224 */ /* 0x008fc400078e021a */
[----:B------:R-:W-:Y:S02]  /*5cc0*/  IMAD R6, R6, R37, R29 ;  /* 0x0000002506067224 */ /* 0x000fe400078e021d */
[----:B------:R-:W-:Y:S02]  /*5cd0*/  IMAD R5, R4, R28, R17 ;  /* 0x0000001c04057224 */ /* 0x000fe400078e0211 */
[----:B------:R-:W-:-:S03]  /*5ce0*/  IMAD.MOV.U32 R16, RZ, RZ, 0x1 ;  /* 0x00000001ff107424 */ /* 0x000fc600078e00ff */
[----:B------:R-:W-:Y:S02]  /*5cf0*/  SEL R4, R5, R6, !P4 ;  /* 0x0000000605047207 */ /* 0x000fe40006000000 */
[----:B------:R-:W-:Y:S01]  /*5d00*/  SEL R6, R6, R5, !P4 ;  /* 0x0000000506067207 */ /* 0x000fe20006000000 */
[----:B------:R-:W-:-:S07]  /*5d10*/  IMAD.MOV.U32 R5, RZ, RZ, R24 ;  /* 0x000000ffff057224 */ /* 0x000fce00078e0018 */
.L_x_107:
[----:B------:R-:W-:Y:S02]  /*5d20*/  LOP3.LUT P0, RZ, R16, 0xff, RZ, 0xc0, !PT ;  /* 0x000000ff10ff7812 */ /* 0x000fe4000780c0ff */
[----:B------:R-:W-:-:S11]  /*5d30*/  LOP3.LUT R87, R87, 0x1, RZ, 0x3c, !PT ;  /* 0x0000000157577812 */ /* 0x000fd600078e3cff */
[----:B------:R-:W-:Y:S05]  /*5d40*/  @P0 BRA `(.L_x_110) ;  /* 0xffffffc000000947 */ /* 0x000fea000383ffff */
[----:B------:R-:W-:Y:S05]  /*5d50*/  EXIT ;  /* 0x000000000000794d */ /* 0x000fea0003800000 */
.L_x_18:
[----:B------:R-:W-:-:S08]  /*5d60*/  ISETP.NE.AND P0, PT, R18, RZ, PT ;  /* 0x000000ff1200720c */ /* 0x000fd00003f05270 */
[----:B--23-5:R-:W0:-:S00]  /*5d70*/  USETMAXREG.DEALLOC.CTAPOOL 0x28 ;  /* 0x00000028000079c8 */ /* 0x02ce0000080e0500 */
[----:B------:R-:W-:Y:S05]  /*5d80*/  @P0 EXIT ;  /* 0x000000000000094d */ /* 0x000fea0003800000 */
[----:B0-----:R-:W-:Y:S01]  /*5d90*/  LOP3.LUT P0, RZ, R20, 0xff, RZ, 0xc0, !PT ;  /* 0x000000ff14ff7812 */ /* 0x001fe2000780c0ff */
[----:B------:R-:W-:Y:S02]  /*5da0*/  IMAD.MOV.U32 R13, RZ, RZ, 0x1 ;  /* 0x00000001ff0d7424 */ /* 0x000fe400078e00ff */
[----:B------:R-:W-:-:S10]  /*5db0*/  IMAD.MOV.U32 R12, RZ, RZ, RZ ;  /* 0x000000ffff0c7224 */ /* 0x000fd400078e00ff */
[----:B------:R-:W-:Y:S05]  /*5dc0*/  @!P0 BRA `(.L_x_111) ;  /* 0x0000000c005c8947 */ /* 0x000fea0003800000 */
[----:B------:R-:W0:Y:S01]  /*5dd0*/  S2UR UR9, SR_CgaCtaId ;  /* 0x00000000000979c3 */ /* 0x000e220000008800 */
[----:B------:R-:W-:Y:S01]  /*5de0*/  UMOV UR11, 0x1 ;  /* 0x00000001000b7882 */ /* 0x000fe20000000000 */
[----:B------:R-:W-:Y:S01]  /*5df0*/  LOP3.LUT P0, RZ, R11, 0x1f, RZ, 0xc0, !PT ;  /* 0x0000001f0bff7812 */ /* 0x000fe2000780c0ff */
[----:B------:R-:W-:Y:S01]  /*5e00*/  ULDC UR5, c[0x0][0x658] ;  /* 0x0001960000057ab9 */ /* 0x000fe20000000800 */
[----:B------:R-:W-:Y:S01]  /*5e10*/  UMOV UR7, 0xffffffff ;  /* 0xffffffff00077882 */ /* 0x000fe20000000000 */
[----:B------:R-:W-:Y:S01]  /*5e20*/  BSSY B0, `(.L_x_111) ;  /* 0x00000d1000007945 */ /* 0x000fe20003800000 */
[----:B------:R-:W-:Y:S01]  /*5e30*/  USHF.L.U32 UR7, UR7, UR5, URZ ;  /* 0x0000000507077299 */ /* 0x000fe2000800063f */
[C---:B------:R-:W-:Y:S01]  /*5e40*/  ISETP.NE.AND P2, PT, R10.reuse, RZ, PT ;  /* 0x000000ff0a00720c */ /* 0x040fe20003f45270 */
[----:B------:R-:W-:Y:S01]  /*5e50*/  IMAD.MOV.U32 R15, RZ, RZ, 0x1 ;  /* 0x00000001ff0f7424 */ /* 0x000fe200078e00ff */
[----:B------:R-:W-:Y:S01]  /*5e60*/  ISETP.NE.OR P0, PT, R10, RZ, !P0 ;  /* 0x000000ff0a00720c */ /* 0x000fe20004705670 */
[----:B------:R-:W-:Y:S01]  /*5e70*/  IMAD.MOV.U32 R13, RZ, RZ, 0x1 ;  /* 0x00000001ff0d7424 */ /* 0x000fe200078e00ff */
[----:B------:R-:W-:Y:S01]  /*5e80*/  LOP3.LUT R14, R7, 0x2, RZ, 0xfc, !PT ;  /* 0x00000002070e7812 */ /* 0x000fe200078efcff */
[----:B------:R-:W-:Y:S01]  /*5e90*/  IMAD.MOV.U32 R12, RZ, RZ, RZ ;  /* 0x000000ffff0c7224 */ /* 0x000fe200078e00ff */
[----:B------:R-:W-:Y:S01]  /*5ea0*/  ULDC UR4, c[0x0][0x600] ;  /* 0x0001800000047ab9 */ /* 0x000fe20000000800 */
[----:B------:R-:W-:Y:S01]  /*5eb0*/  UMOV UR18, 0x5 ;  /* 0x0000000500127882 */ /* 0x000fe20000000000 */
[----:B------:R-:W-:-:S02]  /*5ec0*/  UIADD3 UR25, UR13, 0x1, URZ ;  /* 0x000000010d197890 */ /* 0x000fc4000fffe03f */
[----:B------:R-:W-:Y:S02]  /*5ed0*/  UIADD3 UR4, UR4, -0x1, URZ ;  /* 0xffffffff04047890 */ /* 0x000fe4000fffe03f */
[----:B------:R-:W-:Y:S02]  /*5ee0*/  USHF.L.U32 UR5, UR11, UR5, URZ ;  /* 0x000000050b057299 */ /* 0x000fe4000800063f */
[----:B------:R-:W-:Y:S01]  /*5ef0*/  ULOP3.LUT UR7, URZ, UR7, URZ, 0x33, !UPT ;  /* 0x000000073f077292 */ /* 0x000fe2000f8e333f */
[----:B------:R-:W-:Y:S01]  /*5f00*/  ULDC.64 UR26, c[0x0][0x198] ;  /* 0x00006600001a7ab9 */ /* 0x000fe20000000a00 */
[----:B0-----:R-:W-:Y:S02]  /*5f10*/  ULOP3.LUT UR8, UR9, 0x1, URZ, 0xc0, !UPT ;  /* 0x0000000109087892 */ /* 0x001fe4000f8ec03f */
[----:B------:R-:W-:Y:S02]  /*5f20*/  USHF.R.U32.HI UR28, URZ, 0x1, UR9 ;  /* 0x000000013f1c7899 */ /* 0x000fe40008011609 */
[----:B------:R-:W-:-:S02]  /*5f30*/  USHF.L.U32 UR6, UR9, 0x5, URZ ;  /* 0x0000000509067899 */ /* 0x000fc4000800063f */
[----:B------:R-:W-:Y:S02]  /*5f40*/  USHF.L.U32 UR29, UR9, 0xa, URZ ;  /* 0x0000000a091d7899 */ /* 0x000fe4000800063f */
[----:B------:R-:W-:Y:S02]  /*5f50*/  ULOP3.LUT UR9, UR9, 0xfffffffe, URZ, 0xc0, !UPT ;  /* 0xfffffffe09097892 */ /* 0x000fe4000f8ec03f */
[----:B------:R-:W-:Y:S02]  /*5f60*/  UISETP.GT.U32.AND UP0, UPT, UR8, 0xffff, UPT ;  /* 0x0000ffff0800788c */ /* 0x000fe4000bf04070 */
[----:B------:R-:W-:Y:S02]  /*5f70*/  USHF.L.U32 UR10, UR11, UR9, URZ ;  /* 0x000000090b0a7299 */ /* 0x000fe4000800063f */
[----:B------:R-:W-:Y:S02]  /*5f80*/  ULOP3.LUT UR9, UR9, 0x1, URZ, 0xfc, !UPT ;  /* 0x0000000109097892 */ /* 0x000fe4000f8efc3f */
[----:B------:R-:W-:-:S02]  /*5f90*/  USEL UR8, UR8, 0xffff, !UP0 ;  /* 0x0000ffff08087887 */ /* 0x000fc4000c000000 */
[----:B------:R-:W-:Y:S02]  /*5fa0*/  USHF.L.U32 UR9, UR11, UR9, URZ ;  /* 0x000000090b097299 */ /* 0x000fe4000800063f */
[----:B------:R-:W-:Y:S02]  /*5fb0*/  ULOP3.LUT UR8, UR8, 0xffff, URZ, 0xc0, !UPT ;  /* 0x0000ffff08087892 */ /* 0x000fe4000f8ec03f */
[----:B------:R-:W-:Y:S02]  /*5fc0*/  ULOP3.LUT UR6, UR6, 0x20, URZ, 0xc0, !UPT ;  /* 0x0000002006067892 */ /* 0x000fe4000f8ec03f */
[----:B------:R-:W-:Y:S02]  /*5fd0*/  ULOP3.LUT UR19, UR10, UR9, URZ, 0xfc, !UPT ;  /* 0x000000090a137292 */ /* 0x000fe4000f8efc3f */
[----:B------:R-:W-:-:S12]  /*5fe0*/  USHF.L.U32 UR18, UR18, UR8, URZ ;  /* 0x0000000812127299 */ /* 0x000fd8000800063f */
.L_x_123:
[----:B------:R-:W-:-:S03]  /*5ff0*/  UMOV UR8, 0xffffffff ;  /* 0xffffffff00087882 */ /* 0x000fc60000000000 */
[----:B------:R-:W-:Y:S05]  /*6000*/  BRA.DIV UR8, `(.L_x_112) ;  /* 0x0000002e083c7947 */ /* 0x000fea000b800000 */
[----:B------:R-:W-:-:S13]  /*6010*/  ELECT P1, URZ, PT ;  /* 0x00000000003f782f */ /* 0x000fda0003820000 */
.L_x_188:
[----:B------:R-:W0:Y:S01]  /*6020*/  LDC R10, c[0x0][0x28c] ;  /* 0x0000a300ff0a7b82 */ /* 0x000e220000000800 */
[----:B------:R-:W-:Y:S01]  /*6030*/  BSSY B1, `(.L_x_113) ;  /* 0x000003c000017945 */ /* 0x000fe20003800000 */
[----:B0-----:R-:W-:-:S13]  /*6040*/  ISETP.LT.OR P1, PT, R10, 0x1, !P1 ;  /* 0x000000010a00780c */ /* 0x001fda0004f21670 */
[----:B------:R-:W-:Y:S05]  /*6050*/  @P1 BRA `(.L_x_114) ;  /* 0x0000000000e41947 */ /* 0x000fea0003800000 */
[----:B------:R-:W-:Y:S01]  /*6060*/  LEA R10, R6, UR28, 0x1 ;  /* 0x0000001c060a7c11 */ /* 0x000fe2000f8e08ff */
[----:B------:R-:W-:Y:S01]  /*6070*/  IMAD.MOV.U32 R18, RZ, RZ, RZ ;  /* 0x000000ffff127224 */ /* 0x000fe200078e00ff */
[----:B------:R-:W-:Y:S01]  /*6080*/  LEA R16, R4, UR6, 0x6 ;  /* 0x0000000604107c11 */ /* 0x000fe2000f8e30ff */
[----:B------:R-:W-:Y:S02]  /*6090*/  IMAD.U32 R20, RZ, RZ, UR25 ;  /* 0x00000019ff147e24 */ /* 0x000fe4000f8e00ff */
[----:B------:R-:W-:Y:S02]  /*60a0*/  IMAD.MOV.U32 R4, RZ, RZ, R13 ;  /* 0x000000ffff047224 */ /* 0x000fe400078e000d */
[----:B------:R-:W-:Y:S02]  /*60b0*/  IMAD.MOV.U32 R6, RZ, RZ, R12 ;  /* 0x000000ffff067224 */ /* 0x000fe400078e000c */
[----:B------:R-:W-:-:S07]  /*60c0*/  IMAD.SHL.U32 R17, R10, 0x20, RZ ;  /* 0x000000200a117824 */ /* 0x000fce00078e00ff */
.L_x_118:
[----:B------:R-:W0:Y:S01]  /*60d0*/  S2R R11, SR_CgaCtaId ;  /* 0x00000000000b7919 */ /* 0x000e220000008800 */
[----:B------:R-:W-:-:S04]  /*60e0*/  MOV R10, 0x400 ;  /* 0x00000400000a7802 */ /* 0x000fc80000000f00 */
[----:B0-----:R-:W-:Y:S02]  /*60f0*/  LEA R21, R11, R10, 0x18 ;  /* 0x0000000a0b157211 */ /* 0x001fe400078ec0ff */
[----:B------:R-:W-:Y:S01]  /*6100*/  SHF.L.U32 R10, R4, 0x1f, RZ ;  /* 0x0000001f040a7819 */ /* 0x000fe200000006ff */
[----:B------:R-:W0:Y:S02]  /*6110*/  @!P2 LDC R11, c[0x0][0x500] ;  /* 0x00014000ff0bab82 */ /* 0x000e240000000800 */
[----:B------:R-:W-:-:S04]  /*6120*/  IMAD R19, R6, 0x8, R21 ;  /* 0x0000000806137824 */ /* 0x000fc800078e0215 */
[----:B------:R-:W1:Y:S02]  /*6130*/  SYNCS.PHASECHK.TRANS64.TRYWAIT P1, [R19+URZ+0x1c0], R10 ;  /* 0x0001c00a130075a7 */ /* 0x000e64000802017f */
[----:B-1----:R-:W-:Y:S05]  /*6140*/  @!P1 BRA `(.L_x_115) ;  /* 0x0000002c000c9947 */ /* 0x002fea0003800000 */
.L_x_189:
[----:B-1----:R-:W-:Y:S01]  /*6150*/  PRMT R10, R14, 0x9910, RZ ;  /* 0x000099100e0a7816 */ /* 0x002fe200000000ff */
[----:B0-----:R0:W-:Y:S03]  /*6160*/  @!P2 SYNCS.ARRIVE.TRANS64 RZ, [R19+URZ], R11 ;  /* 0x0000000b13ffa9a7 */ /* 0x0011e6000800003f */
[----:B------:R-:W-:-:S13]  /*6170*/  ISETP.NE.AND P1, PT, R10, 0x2, PT ;  /* 0x000000020a00780c */ /* 0x000fda0003f25270 */
[----:B0-----:R-:W-:Y:S05]  /*6180*/  @P1 BRA `(.L_x_116) ;  /* 0x0000000000041947 */ /* 0x001fea0003800000 */
[----:B------:R-:W-:Y:S01]  /*6190*/  BPT.TRAP 0x1 ;  /* 0x000000040000795c */ /* 0x000fe20000300000 */
.L_x_116:
[----:B------:R-:W-:Y:S05]  /*61a0*/  @P0 BRA `(.L_x_117) ;  /* 0x0000000000040947 */ /* 0x000fea0003800000 */
[----:B------:R-:W-:Y:S01]  /*61b0*/  BPT.TRAP 0x1 ;  /* 0x000000040000795c */ /* 0x000fe20000300000 */
.L_x_117:
[----:B------:R-:W-:Y:S01]  /*61c0*/  R2UR UR8, R6 ;  /* 0x00000000060872ca */ /* 0x000fe200000e0000 */
[----:B------:R-:W-:Y:S01]  /*61d0*/  VIADD R20, R20, 0xffffffff ;  /* 0xffffffff14147836 */ /* 0x000fe20000000000 */
[----:B------:R-:W-:Y:S01]  /*61e0*/  R2UR UR22, R21 ;  /* 0x00000000151672ca */ /* 0x000fe200000e0000 */
[----:B------:R-:W-:Y:S01]  /*61f0*/  UIADD3 UR14, UP0, UR26, 0xf0, URZ ;  /* 0x000000f01a0e7890 */ /* 0x000fe2000ff1e03f */
[----:B------:R-:W-:Y:S01]  /*6200*/  R2UR UR23, R17 ;  /* 0x00000000111772ca */ /* 0x000fe200000e0000 */
[----:B------:R-:W-:Y:S01]  /*6210*/  UIADD3 UR32, UP1, UR26, 0x1f0, URZ ;  /* 0x000001f01a207890 */ /* 0x000fe2000ff3e03f */
[----:B------:R-:W-:Y:S01]  /*6220*/  R2UR UR9, R19 ;  /* 0x00000000130972ca */ /* 0x000fe200000e0000 */
[----:B------:R-:W-:Y:S01]  /*6230*/  UIADD3.X UR15, URZ, UR27, URZ, UP0, !UPT ;  /* 0x0000001b3f0f7290 */ /* 0x000fe200087fe43f */
[----:B------:R-:W-:Y:S01]  /*6240*/  R2UR UR10, R18 ;  /* 0x00000000120a72ca */ /* 0x000fe200000e0000 */
[----:B------:R-:W-:Y:S01]  /*6250*/  UPRMT UR20, URZ, 0x5410, UR18 ;  /* 0x000054103f147896 */ /* 0x000fe20008000012 */
[----:B------:R-:W-:Y:S01]  /*6260*/  R2UR UR12, R5 ;  /* 0x00000000050c72ca */ /* 0x000fe200000e0000 */
[----:B------:R-:W-:Y:S01]  /*6270*/  VIADD R6, R6, 0x1 ;  /* 0x0000000106067836 */ /* 0x000fe20000000000 */
[----:B------:R-:W-:Y:S01]  /*6280*/  R2UR UR24, R16 ;  /* 0x00000000101872ca */ /* 0x000fe200000e0000 */
[----:B------:R-:W-:Y:S01]  /*6290*/  USHF.L.U32 UR8, UR8, 0xb, URZ ;  /* 0x0000000b08087899 */ /* 0x000fe2000800063f */
[----:B------:R-:W-:Y:S01]  /*62a0*/  ISETP.GT.AND P3, PT, R20, 0x1, PT ;  /* 0x000000011400780c */ /* 0x000fe20003f64270 */
[----:B------:R-:W-:Y:S01]  /*62b0*/  UPRMT UR30, URZ, 0x5410, UR19 ;  /* 0x000054103f1e7896 */ /* 0x000fe20008000013 */
[----:B------:R-:W-:Y:S01]  /*62c0*/  ISETP.NE.AND P1, PT, R6, 0x38, PT ;  /* 0x000000380600780c */ /* 0x000fe20003f25270 */
[----:B------:R-:W-:Y:S01]  /*62d0*/  ULEA UR11, UR28, UR8, 0xa ;  /* 0x000000081c0b7291 */ /* 0x000fe2000f8e503f */
[----:B------:R-:W-:Y:S01]  /*62e0*/  VIADD R18, R18, 0x20 ;  /* 0x0000002012127836 */ /* 0x000fe20000000000 */
[----:B------:R-:W-:Y:S01]  /*62f0*/  ULOP3.LUT UR8, UR8, 0x400, UR29, 0xf8, !UPT ;  /* 0x0000040008087892 */ /* 0x000fe2000f8ef81d */
[----:B------:R-:W-:Y:S01]  /*6300*/  SEL R11, RZ, 0x1, P1 ;  /* 0x00000001ff0b7807 */ /* 0x000fe20000800000 */
[----:B------:R-:W-:Y:S01]  /*6310*/  UIADD3 UR21, UR22, 0x480, UR11 ;  /* 0x0000048016157890 */ /* 0x000fe2000fffe00b */
[----:B------:R-:W-:Y:S01]  /*6320*/  SEL R6, R6, RZ, P1 ;  /* 0x000000ff06067207 */ /* 0x000fe20000800000 */
[----:B------:R-:W-:Y:S01]  /*6330*/  UIADD3 UR22, UR22, 0x1c480, UR8 ;  /* 0x0001c48016167890 */ /* 0x000fe2000fffe008 */
[----:B------:R-:W-:Y:S01]  /*6340*/  LOP3.LUT R4, R4, R11, RZ, 0x3c, !PT ;  /* 0x0000000b04047212 */ /* 0x000fe200078e3cff */
[----:B------:R-:W-:Y:S01]  /*6350*/  UIADD3.X UR33, URZ, UR27, URZ, UP1, !UPT ;  /* 0x0000001b3f217290 */ /* 0x000fe20008ffe43f */
[----:B------:R-:W-:Y:S01]  /*6360*/  UMOV UR16, 0x0 ;  /* 0x0000000000107882 */ /* 0x000fe20000000000 */
[----:B------:R-:W-:Y:S01]  /*6370*/  UMOV UR17, 0x10000000 ;  /* 0x1000000000117882 */ /* 0x000fe20000000000 */
[----:B------:R-:W-:Y:S01]  /*6380*/  UMOV UR11, UR23 ;  /* 0x00000017000b7c82 */ /* 0x000fe20008000000 */
[----:B------:R-:W-:-:S02]  /*6390*/  UMOV UR8, UR21 ;  /* 0x0000001500087c82 */ /* 0x000fc40008000000 */
[----:B------:R0:W-:Y:S02]  /*63a0*/  UTMALDG.3D.MULTICAST [UR8], [UR14], UR20, desc[UR16] ;  /* 0x000010080e0073b4 */ /* 0x0001e40008011814 */
[----:B0-----:R-:W-:Y:S01]  /*63b0*/  UMOV UR8, UR22 ;  /* 0x0000001600087c82 */ /* 0x001fe20008000000 */
[----:B------:R-:W-:Y:S02]  /*63c0*/  UMOV UR11, UR24 ;  /* 0x00000018000b7c82 */ /* 0x000fe40008000000 */
[----:B------:R0:W-:Y:S02]  /*63d0*/  UTMALDG.3D.MULTICAST [UR8], [UR32], UR30, desc[UR16] ;  /* 0x00001008200073b4 */ /* 0x0001e4000801181e */
[----:B0-----:R-:W-:Y:S05]  /*63e0*/  @P3 BRA `(.L_x_118) ;  /* 0xfffffffc00383947 */ /* 0x001fea000383ffff */
.L_x_114:
[----:B------:R-:W-:Y:S05]  /*63f0*/  BSYNC B1 ;  /* 0x0000000000017941 */ /* 0x000fea0003800000 */
.L_x_113:
[----:B------:R-:W-:Y:S01]  /*6400*/  LOP3.LUT P5, RZ, R15, 0xff, RZ, 0xc0, !PT ;  /* 0x000000ff0fff7812 */ /* 0x000fe200078ac0ff */
[----:B------:R-:W-:Y:S01]  /*6410*/  VIADD R11, R12, UR13 ;  /* 0x0000000d0c0b7c36 */ /* 0x000fe20008000000 */
[----:B------:R-:W-:Y:S01]  /*6420*/  ULDC.64 UR8, c[0x0][0x650] ;  /* 0x0001940000087ab9 */ /* 0x000fe20000000a00 */
[----:B------:R-:W-:Y:S01]  /*6430*/  IMAD.U32 R6, RZ, RZ, UR13 ;  /* 0x0000000dff067e24 */ /* 0x000fe2000f8e00ff */
[----:B------:R-:W-:Y:S01]  /*6440*/  UISETP.GE.U32.AND UP0, UPT, UR13, 0x38, UPT ;  /* 0x000000380d00788c */ /* 0x000fe2000bf06070 */
[----:B------:R-:W-:Y:S01]  /*6450*/  BSSY B1, `(.L_x_119) ;  /* 0x000006b000017945 */ /* 0x000fe20003800000 */
[----:B------:R-:W-:Y:S02]  /*6460*/  ISETP.GT.U32.AND P1, PT, R11, 0x37, PT ;  /* 0x000000370b00780c */ /* 0x000fe40003f24070 */
[----:B------:R-:W-:Y:S02]  /*6470*/  PRMT R10, RZ, 0x7610, R10 ;  /* 0x00007610ff0a7816 */ /* 0x000fe4000000000a */
[----:B------:R-:W-:-:S02]  /*6480*/  ISETP.LT.U32.AND P1, PT, R6, 0x38, P1 ;  /* 0x000000380600780c */ /* 0x000fc40000f21070 */
[----:B------:R-:W-:Y:S01]  /*6490*/  PLOP3.LUT P3, PT, PT, PT, UP0, 0x80, 0x0 ;  /* 0x000000000000781c */ /* 0x000fe20003f6f008 */
[----:B------:R-:W0:Y:S01]  /*64a0*/  @P5 S2R R5, SR_CgaCtaId ;  /* 0x0000000000055919 */ /* 0x000e220000008800 */
[----:B------:R-:W-:Y:S02]  /*64b0*/  @P5 MOV R4, 0x400 ;  /* 0x0000040000045802 */ /* 0x000fe40000000f00 */
[----:B------:R-:W-:Y:S02]  /*64c0*/  SEL R6, RZ, 0x1, !P1 ;  /* 0x00000001ff067807 */ /* 0x000fe40004800000 */
[----:B------:R-:W-:Y:S02]  /*64d0*/  PRMT R15, RZ, 0x7610, R15 ;  /* 0x00007610ff0f7816 */ /* 0x000fe4000000000f */
[----:B------:R-:W-:Y:S01]  /*64e0*/  LOP3.LUT R13, R13, R6, RZ, 0x3c, !PT ;  /* 0x000000060d0d7212 */ /* 0x000fe200078e3cff */
[----:B------:R-:W-:Y:S01]  /*64f0*/  IMAD.MOV.U32 R6, RZ, RZ, -0x1 ;  /* 0xffffffffff067424 */ /* 0x000fe200078e00ff */
[----:B0-----:R-:W-:-:S04]  /*6500*/  @P5 LEA R4, R5, R4, 0x18 ;  /* 0x0000000405045211 */ /* 0x001fc800078ec0ff */
[----:B------:R0:W-:Y:S01]  /*6510*/  @P5 SYNCS.ARRIVE.TRANS64.A1T0 RZ, [R4+URZ+0x3b8], RZ ;  /* 0x0003b8ff04ff59a7 */ /* 0x0001e2000810003f */
[----:B------:R-:W-:-:S04]  /*6520*/  IADD3 R2, P5, R2, R8, RZ ;  /* 0x0000000802027210 */ /* 0x000fc80007fbe0ff */
[----:B------:R-:W-:Y:S01]  /*6530*/  ISETP.GE.U32.AND P1, PT, R2, UR8, PT ;  /* 0x0000000802007c0c */ /* 0x000fe2000bf26070 */
[----:B------:R-:W-:Y:S01]  /*6540*/  IMAD.X R3, R3, 0x1, R0, P5 ;  /* 0x0000000103037824 */ /* 0x000fe200028e0600 */
[----:B0-----:R-:W-:-:S04]  /*6550*/  SHF.R.U32.HI R4, RZ, 0x3, R11 ;  /* 0x00000003ff047819 */ /* 0x001fc8000001160b */
[----:B------:R-:W-:Y:S01]  /*6560*/  ISETP.GE.U32.AND.EX P1, PT, R3, UR9, PT, P1 ;  /* 0x0000000903007c0c */ /* 0x000fe2000bf26110 */
[----:B------:R-:W-:-:S04]  /*6570*/  IMAD.WIDE.U32 R4, R4, 0x24924925, RZ ;  /* 0x2492492504047825 */ /* 0x000fc800078e00ff */
[----:B------:R-:W-:Y:S01]  /*6580*/  IMAD R12, R5, -0x38, R11 ;  /* 0xffffffc8050c7824 */ /* 0x000fe200078e020b */
[----:B------:R-:W-:Y:S01]  /*6590*/  @P3 LOP3.LUT R13, R13, 0x1, R5, 0x78, !PT ;  /* 0x000000010d0d3812 */ /* 0x000fe200078e7805 */
[----:B------:R-:W-:Y:S02]  /*65a0*/  IMAD.MOV.U32 R4, RZ, RZ, -0x1 ;  /* 0xffffffffff047424 */ /* 0x000fe400078e00ff */
[----:B------:R-:W-:-:S04]  /*65b0*/  IMAD.MOV.U32 R5, RZ, RZ, -0x1 ;  /* 0xffffffffff057424 */ /* 0x000fc800078e00ff */
[----:B------:R-:W-:Y:S05]  /*65c0*/  @P1 BRA `(.L_x_120) ;  /* 0x00000004004c1947 */ /* 0x000fea0003800000 */
[----:B------:R-:W0:Y:S01]  /*65d0*/  S2R R17, SR_CTAID.X ;  /* 0x0000000000117919 */ /* 0x000e220000002500 */
[----:B------:R-:W-:Y:S01]  /*65e0*/  ULDC.64 UR8, c[0x0][0x628] ;  /* 0x00018a0000087ab9 */ /* 0x000fe20000000a00 */
[----:B------:R-:W1:Y:S01]  /*65f0*/  LDC R18, c[0x0][0x144] ;  /* 0x00005100ff127b82 */ /* 0x000e620000000800 */
[----:B------:R-:W-:Y:S01]  /*6600*/  ISETP.NE.U32.AND P1, PT, RZ, UR8, PT ;  /* 0x00000008ff007c0c */ /* 0x000fe2000bf25070 */
[----:B------:R-:W2:Y:S01]  /*6610*/  S2R R6, SR_CTAID.Y ;  /* 0x0000000000067919 */ /* 0x000ea20000002600 */
[----:B------:R-:W-:Y:S01]  /*6620*/  ULDC UR10, c[0x0][0x150] ;  /* 0x00005400000a7ab9 */ /* 0x000fe20000000800 */
[----:B------:R-:W-:Y:S01]  /*6630*/  ULDC UR11, c[0x0][0x630] ;  /* 0x00018c00000b7ab9 */ /* 0x000fe20000000800 */
[----:B------:R-:W-:Y:S01]  /*6640*/  ISETP.NE.AND.EX P1, PT, RZ, UR9, PT, P1 ;  /* 0x00000009ff007c0c */ /* 0x000fe2000bf25310 */
[----:B------:R-:W-:Y:S01]  /*6650*/  IMAD.MOV.U32 R4, RZ, RZ, R2 ;  /* 0x000000ffff047224 */ /* 0x000fe200078e0002 */
[----:B0-----:R-:W-:-:S05]  /*6660*/  I2FP.F32.U32 R5, R17 ;  /* 0x0000001100057245 */ /* 0x001fca0000201000 */
[----:B------:R-:W-:Y:S01]  /*6670*/  FMUL R20, R5, UR10 ;  /* 0x0000000a05147c20 */ /* 0x000fe20008400000 */
[----:B------:R-:W-:-:S05]  /*6680*/  IMAD.MOV.U32 R5, RZ, RZ, R3 ;  /* 0x000000ffff057224 */ /* 0x000fca00078e0003 */
[----:B--2---:R-:W-:Y:S05]  /*6690*/  @!P1 BRA `(.L_x_121) ;  /* 0x0000000000289947 */ /* 0x004fea0003800000 */
[----:B------:R-:W-:Y:S02]  /*66a0*/  ULDC UR10, c[0x0][0x634] ;  /* 0x00018d00000a7ab9 */ /* 0x000fe40000000800 */
[----:B------:R-:W-:-:S05]  /*66b0*/  IADD3 R5, P1, R2, UR10, RZ ;  /* 0x0000000a02057c10 */ /* 0x000fca000ff3e0ff */
[----:B------:R-:W-:-:S04]  /*66c0*/  IMAD.X R19, RZ, RZ, R3, P1 ;  /* 0x000000ffff137224 */ /* 0x000fc800008e0603 */
[----:B------:R-:W-:-:S04]  /*66d0*/  IMAD.WIDE.U32 R10, R19, UR8, RZ ;  /* 0x00000008130a7c25 */ /* 0x000fc8000f8e00ff */
[----:B------:R-:W-:-:S04]  /*66e0*/  IMAD.WIDE.U32 R10, P1, R5, UR9, R10 ;  /* 0x00000009050a7c25 */ /* 0x000fc8000f82000a */
[----:B------:R-:W-:-:S04]  /*66f0*/  IMAD.WIDE.U32 R4, R5, UR8, RZ ;  /* 0x0000000805047c25 */ /* 0x000fc8000f8e00ff */
[----:B------:R-:W-:Y:S01]  /*6700*/  IMAD.MOV.U32 R4, RZ, RZ, R11 ;  /* 0x000000ffff047224 */ /* 0x000fe200078e000b */
[----:B------:R-:W-:Y:S01]  /*6710*/  IADD3 RZ, P3, R5, R10, RZ ;  /* 0x0000000a05ff7210 */ /* 0x000fe20007f7e0ff */
[----:B------:R-:W-:-:S04]  /*6720*/  IMAD.X R5, RZ, RZ, RZ, P1 ;  /* 0x000000ffff057224 */ /* 0x000fc800008e06ff */
[----:B------:R-:W-:-:S08]  /*6730*/  IMAD.WIDE.U32.X R4, R19, UR9, R4, P3 ;  /* 0x0000000913047c25 */ /* 0x000fd000098e0404 */
.L_x_121:
[--C-:B------:R-:W-:Y:S01]  /*6740*/  SHF.R.U64 R16, R4, UR11, R5.reuse ;  /* 0x0000000b04107c19 */ /* 0x100fe20008001205 */
[----:B------:R-:W0:Y:S01]  /*6750*/  F2I.U32.TRUNC.NTZ R20, R20 ;  /* 0x0000001400147305 */ /* 0x000e22000020f000 */
[----:B------:R-:W-:Y:S01]  /*6760*/  SHF.R.U32.HI R4, RZ, UR11, R5 ;  /* 0x0000000bff047c19 */ /* 0x000fe20008011605 */
[----:B------:R-:W-:Y:S01]  /*6770*/  ULDC.64 UR8, c[0x0][0x620] ;  /* 0x0001880000087ab9 */ /* 0x000fe20000000a00 */
[----:B------:R-:W-:Y:S01]  /*6780*/  IADD3 R11, P1, RZ, -R16, RZ ;  /* 0x80000010ff0b7210 */ /* 0x000fe20007f3e0ff */
[----:B------:R-:W-:Y:S01]  /*6790*/  ULDC.64 UR10, c[0x0][0x640] ;  /* 0x00019000000a7ab9 */ /* 0x000fe20000000a00 */
[----:B------:R-:W2:Y:S03]  /*67a0*/  LDC R21, c[0x0][0x148] ;  /* 0x00005200ff157b82 */ /* 0x000ea60000000800 */
[----:B------:R-:W-:Y:S01]  /*67b0*/  IMAD.X R4, RZ, RZ, ~R4, P1 ;  /* 0x000000ffff047224 */ /* 0x000fe200008e0e04 */
[----:B------:R-:W-:-:S03]  /*67c0*/  ISETP.NE.U32.AND P1, PT, RZ, UR10, PT ;  /* 0x0000000aff007c0c */ /* 0x000fc6000bf25070 */
[----:B------:R-:W-:Y:S01]  /*67d0*/  IMAD R10, R4, UR8, RZ ;  /* 0x00000008040a7c24 */ /* 0x000fe2000f8e02ff */
[----:B------:R-:W-:Y:S01]  /*67e0*/  ISETP.NE.AND.EX P1, PT, RZ, UR11, PT, P1 ;  /* 0x0000000bff007c0c */ /* 0x000fe2000bf25310 */
[----:B------:R-:W-:Y:S01]  /*67f0*/  IMAD.WIDE.U32 R4, R11, UR8, R2 ;  /* 0x000000080b047c25 */ /* 0x000fe2000f8e0002 */
[----:B------:R-:W-:-:S03]  /*6800*/  ULDC UR8, c[0x0][0x618] ;  /* 0x0001860000087ab9 */ /* 0x000fc60000000800 */
[----:B------:R-:W-:Y:S01]  /*6810*/  IMAD R11, R11, UR9, R10 ;  /* 0x000000090b0b7c24 */ /* 0x000fe2000f8e020a */
[----:B------:R-:W-:Y:S01]  /*6820*/  ULDC UR9, c[0x0][0x154] ;  /* 0x0000550000097ab9 */ /* 0x000fe20000000800 */
[----:B0-----:R-:W-:Y:S02]  /*6830*/  IMAD.MOV R10, RZ, RZ, -R20 ;  /* 0x000000ffff0a7224 */ /* 0x001fe400078e0a14 */
[----:B------:R-:W-:Y:S02]  /*6840*/  IMAD.IADD R5, R5, 0x1, R11 ;  /* 0x0000000105057824 */ /* 0x000fe400078e020b */
[----:B-1----:R-:W-:Y:S01]  /*6850*/  IMAD R17, R18, R10, R17 ;  /* 0x0000000a12117224 */ /* 0x002fe200078e0211 */
[----:B------:R-:W-:Y:S02]  /*6860*/  I2FP.F32.U32 R10, R6 ;  /* 0x00000006000a7245 */ /* 0x000fe40000201000 */
[--C-:B------:R-:W-:Y:S02]  /*6870*/  SHF.R.U64 R18, R4, UR8, R5.reuse ;  /* 0x0000000804127c19 */ /* 0x100fe40008001205 */
[----:B------:R-:W-:Y:S01]  /*6880*/  SHF.R.U32.HI R5, RZ, UR8, R5 ;  /* 0x00000008ff057c19 */ /* 0x000fe20008011605 */
[----:B------:R-:W-:Y:S01]  /*6890*/  FMUL R10, R10, UR9 ;  /* 0x000000090a0a7c20 */ /* 0x000fe20008400000 */
[----:B------:R-:W-:-:S02]  /*68a0*/  ULDC UR8, c[0x0][0x608] ;  /* 0x0001820000087ab9 */ /* 0x000fc40000000800 */
[--C-:B------:R-:W-:Y:S01]  /*68b0*/  SHF.R.U64 R20, R18, UR8, R5.reuse ;  /* 0x0000000812147c19 */ /* 0x100fe20008001205 */
[----:B------:R0:W1:Y:S01]  /*68c0*/  F2I.U32.TRUNC.NTZ R22, R10 ;  /* 0x0000000a00167305 */ /* 0x000062000020f000 */
[----:B------:R-:W-:Y:S01]  /*68d0*/  SHF.R.U32.HI R5, RZ, UR8, R5 ;  /* 0x00000008ff057c19 */ /* 0x000fe20008011605 */
[----:B------:R-:W-:-:S03]  /*68e0*/  ULDC UR8, c[0x0][0x658] ;  /* 0x0001960000087ab9 */ /* 0x000fc60000000800 */
[--C-:B------:R-:W-:Y:S02]  /*68f0*/  SHF.R.U64 R19, R20, UR8, R5.reuse ;  /* 0x0000000814137c19 */ /* 0x100fe40008001205 */
[----:B------:R-:W-:-:S03]  /*6900*/  SHF.R.U32.HI R23, RZ, UR8, R5 ;  /* 0x00000008ff177c19 */ /* 0x000fc60008011605 */
[----:B------:R-:W-:Y:S02]  /*6910*/  IMAD.MOV.U32 R4, RZ, RZ, R19 ;  /* 0x000000ffff047224 */ /* 0x000fe400078e0013 */
[----:B------:R-:W-:Y:S01]  /*6920*/  IMAD.MOV.U32 R5, RZ, RZ, R23 ;  /* 0x000000ffff057224 */ /* 0x000fe200078e0017 */
[----:B0-----:R-:W-:Y:S06]  /*6930*/  @!P1 BRA `(.L_x_122) ;  /* 0x0000000000289947 */ /* 0x001fec0003800000 */
        /* <DEDUP_REMOVED lines=10> */
.L_x_122:
[----:B------:R-:W-:Y:S01]  /*69e0*/  ULDC UR8, c[0x0][0x648] ;  /* 0x0001920000087ab9 */ /* 0x000fe20000000800 */
[----:B-1----:R-:W-:Y:S01]  /*69f0*/  IMAD.MOV R22, RZ, RZ, -R22 ;  /* 0x000000ffff167224 */ /* 0x002fe200078e0a16 */
[----:B------:R-:W-:Y:S01]  /*6a00*/  SHF.R.U64 R5, R4, UR8, R5 ;  /* 0x0000000804057c19 */ /* 0x000fe20008001205 */
[----:B------:R-:W-:Y:S01]  /*6a10*/  ULDC UR8, c[0x0][0x638] ;  /* 0x00018e0000087ab9 */ /* 0x000fe20000000800 */
[----:B------:R-:W-:Y:S01]  /*6a20*/  LOP3.LUT R4, R20, UR7, RZ, 0xc0, !PT ;  /* 0x0000000714047c12 */ /* 0x000fe2000f8ec0ff */
[----:B--2---:R-:W-:Y:S01]  /*6a30*/  @P4 IMAD R17, R21, R22, R6 ;  /* 0x0000001615114224 */ /* 0x004fe200078e0206 */
[----:B------:R-:W-:Y:S01]  /*6a40*/  LOP3.LUT R18, R18, UR4, RZ, 0xc0, !PT ;  /* 0x0000000412127c12 */ /* 0x000fe2000f8ec0ff */
[----:B------:R-:W-:Y:S01]  /*6a50*/  IMAD.MOV R6, RZ, RZ, -R5 ;  /* 0x000000ffff067224 */ /* 0x000fe200078e0a05 */
[----:B------:R-:W-:Y:S01]  /*6a60*/  ULDC UR9, c[0x0][0x610] ;  /* 0x0001840000097ab9 */ /* 0x000fe20000000800 */
[----:B------:R-:W-:Y:S02]  /*6a70*/  IMAD R4, R5, UR5, R4 ;  /* 0x0000000505047c24 */ /* 0x000fe4000f8e0204 */
[----:B------:R-:W-:Y:S01]  /*6a80*/  IMAD R19, R6, UR8, R19 ;  /* 0x0000000806137c24 */ /* 0x000fe2000f8e0213 */
[----:B------:R-:W-:Y:S01]  /*6a90*/  ULDC UR8, c[0x0][0x600] ;  /* 0x0001800000087ab9 */ /* 0x000fe20000000800 */
[----:B------:R-:W-:-:S02]  /*6aa0*/  IMAD R17, R4, UR9, R17 ;  /* 0x0000000904117c24 */ /* 0x000fc4000f8e0211 */
[----:B------:R-:W-:Y:S02]  /*6ab0*/  IMAD R6, R19, UR8, R18 ;  /* 0x0000000813067c24 */ /* 0x000fe4000f8e0212 */
[----:B------:R-:W-:Y:S02]  /*6ac0*/  IMAD.MOV.U32 R10, RZ, RZ, 0x1 ;  /* 0x00000001ff0a7424 */ /* 0x000fe400078e00ff */
[----:B------:R-:W-:Y:S01]  /*6ad0*/  IMAD.MOV.U32 R5, RZ, RZ, R16 ;  /* 0x000000ffff057224 */ /* 0x000fe200078e0010 */
[----:B------:R-:W-:Y:S02]  /*6ae0*/  SEL R4, R6, R17, !P4 ;  /* 0x0000001106047207 */ /* 0x000fe40006000000 */
[----:B------:R-:W-:-:S07]  /*6af0*/  SEL R6, R17, R6, !P4 ;  /* 0x0000000611067207 */ /* 0x000fce0006000000 */
.L_x_120:
[----:B------:R-:W-:Y:S05]  /*6b00*/  BSYNC B1 ;  /* 0x0000000000017941 */ /* 0x000fea0003800000 */
.L_x_119:
[----:B------:R-:W-:-:S13]  /*6b10*/  LOP3.LUT P1, RZ, R10, 0xff, RZ, 0xc0, !PT ;  /* 0x000000ff0aff7812 */ /* 0x000fda000782c0ff */
[----:B------:R-:W-:Y:S05]  /*6b20*/  @P1 BRA `(.L_x_123) ;  /* 0xfffffff400301947 */ /* 0x000fea000383ffff */
[----:B------:R-:W-:Y:S05]  /*6b30*/  BSYNC B0 ;  /* 0x0000000000007941 */ /* 0x000fea0003800000 */
.L_x_111:
[----:B------:R-:W-:-:S03]  /*6b40*/  UMOV UR8, 0xffffffff ;  /* 0xffffffff00087882 */ /* 0x000fc60000000000 */
[----:B------:R-:W-:Y:S05]  /*6b50*/  BRA.DIV UR8, `(.L_x_124) ;  /* 0x00000022089c7947 */ /* 0x000fea000b800000 */
[----:B------:R-:W-:-:S13]  /*6b60*/  ELECT P0, URZ, PT ;  /* 0x00000000003f782f */ /* 0x000fda0003800000 */
.L_x_192:
[----:B------:R-:W-:Y:S04]  /*6b70*/  BSSY B0, `(.L_x_125) ;  /* 0x00001ff000007945 */ /* 0x000fe80003800000 */
[----:B------:R-:W-:Y:S05]  /*6b80*/  @!P0 BRA `(.L_x_126) ;  /* 0x0000001c00f48947 */ /* 0x000fea0003800000 */
[----:B------:R-:W-:-:S04]  /*6b90*/  LOP3.LUT R7, R7, 0x2, RZ, 0xfc, !PT ;  /* 0x0000000207077812 */ /* 0x000fc800078efcff */
[----:B------:R-:W-:-:S13]  /*6ba0*/  ISETP.NE.AND P0, PT, R7, 0x3, PT ;  /* 0x000000030700780c */ /* 0x000fda0003f05270 */
[----:B------:R-:W-:Y:S05]  /*6bb0*/  @!P0 BRA `(.L_x_127) ;  /* 0x0000000000048947 */ /* 0x000fea0003800000 */
[----:B------:R-:W-:Y:S01]  /*6bc0*/  BPT.TRAP 0x1 ;  /* 0x000000040000795c */ /* 0x000fe20000300000 */
.L_x_127:
[----:B------:R-:W0:Y:S01]  /*6bd0*/  S2R R3, SR_CgaCtaId ;  /* 0x0000000000037919 */ /* 0x000e220000008800 */
[----:B------:R-:W-:Y:S02]  /*6be0*/  MOV R0, 0x400 ;  /* 0x0000040000007802 */ /* 0x000fe40000000f00 */
[----:B------:R-:W-:Y:S02]  /*6bf0*/  SHF.L.U32 R2, R13, 0x1f, RZ ;  /* 0x0000001f0d027819 */ /* 0x000fe400000006ff */
[----:B0-----:R-:W-:-:S05]  /*6c00*/  LEA R3, R3, R0, 0x18 ;  /* 0x0000000003037211 */ /* 0x001fca00078ec0ff */
[----:B------:R-:W-:-:S04]  /*6c10*/  VIADD R3, R3, 0x1c0 ;  /* 0x000001c003037836 */ /* 0x000fc80000000000 */
[C---:B------:R-:W-:Y:S02]  /*6c20*/  IMAD R5, R12.reuse, 0x8, R3 ;  /* 0x000000080c057824 */ /* 0x040fe400078e0203 */
[----:B------:R-:W-:Y:S02]  /*6c30*/  VIADD R12, R12, 0x1 ;  /* 0x000000010c0c7836 */ /* 0x000fe40000000000 */
[----:B------:R-:W0:Y:S03]  /*6c40*/  SYNCS.PHASECHK.TRANS64.TRYWAIT P0, [R5+URZ], R2 ;  /* 0x00000002050075a7 */ /* 0x000e26000800017f */
[----:B------:R-:W-:-:S04]  /*6c50*/  ISETP.NE.AND P1, PT, R12, 0x38, PT ;  /* 0x000000380c00780c */ /* 0x000fc80003f25270 */
[----:B------:R-:W-:Y:S02]  /*6c60*/  SEL R0, RZ, 0x1, P1 ;  /* 0x00000001ff007807 */ /* 0x000fe40000800000 */
[----:B------:R-:W-:Y:S02]  /*6c70*/  SEL R12, R12, RZ, P1 ;  /* 0x000000ff0c0c7207 */ /* 0x000fe40000800000 */
[----:B------:R-:W-:-:S03]  /*6c80*/  LOP3.LUT R13, R13, R0, RZ, 0x3c, !PT ;  /* 0x000000000d0d7212 */ /* 0x000fc600078e3cff */
[----:B------:R-:W-:Y:S01]  /*6c90*/  IMAD R7, R12, 0x8, R3 ;  /* 0x000000080c077824 */ /* 0x000fe200078e0203 */
[----:B------:R-:W-:Y:S01]  /*6ca0*/  SHF.L.U32 R4, R13, 0x1f, RZ ;  /* 0x0000001f0d047819 */ /* 0x000fe200000006ff */
[----:B0-----:R-:W-:Y:S06]  /*6cb0*/  @!P0 BRA `(.L_x_128) ;  /* 0x0000002000688947 */ /* 0x001fec0003800000 */
.L_x_193:
[----:B------:R-:W1:Y:S01]  /*6cc0*/  SYNCS.PHASECHK.TRANS64.TRYWAIT P0, [R7+URZ], R4 ;  /* 0x00000004070075a7 */ /* 0x000e62000800017f */
[----:B------:R-:W-:-:S05]  /*6cd0*/  VIADD R0, R12, 0x1 ;  /* 0x000000010c007836 */ /* 0x000fca0000000000 */
[----:B------:R-:W-:-:S04]  /*6ce0*/  ISETP.NE.AND P1, PT, R0, 0x38, PT ;  /* 0x000000380000780c */ /* 0x000fc80003f25270 */
[----:B0-----:R-:W-:Y:S02]  /*6cf0*/  SEL R2, RZ, 0x1, P1 ;  /* 0x00000001ff027807 */ /* 0x001fe40000800000 */
[----:B------:R-:W-:Y:S02]  /*6d00*/  SEL R0, R0, RZ, P1 ;  /* 0x000000ff00007207 */ /* 0x000fe40000800000 */
[----:B------:R-:W-:-:S03]  /*6d10*/  LOP3.LUT R13, R13, R2, RZ, 0x3c, !PT ;  /* 0x000000020d0d7212 */ /* 0x000fc600078e3cff */
[----:B------:R-:W-:Y:S01]  /*6d20*/  IMAD R6, R0, 0x8, R3 ;  /* 0x0000000800067824 */ /* 0x000fe200078e0203 */
[----:B------:R-:W-:Y:S01]  /*6d30*/  SHF.L.U32 R5, R13, 0x1f, RZ ;  /* 0x0000001f0d057819 */ /* 0x000fe200000006ff */
[----:B-1----:R-:W-:Y:S06]  /*6d40*/  @!P0 BRA `(.L_x_129) ;  /* 0x0000002000588947 */ /* 0x002fec0003800000 */
.L_x_194:
[----:B------:R-:W1:Y:S01]  /*6d50*/  SYNCS.PHASECHK.TRANS64.TRYWAIT P0, [R6+URZ], R5 ;  /* 0x00000005060075a7 */ /* 0x000e62000800017f */
[----:B------:R-:W-:-:S05]  /*6d60*/  VIADD R0, R0, 0x1 ;  /* 0x0000000100007836 */ /* 0x000fca0000000000 */
[----:B------:R-:W-:-:S04]  /*6d70*/  ISETP.NE.AND P1, PT, R0, 0x38, PT ;  /* 0x000000380000780c */ /* 0x000fc80003f25270 */
[----:B------:R-:W-:Y:S02]  /*6d80*/  SEL R2, RZ, 0x1, P1 ;  /* 0x00000001ff027807 */ /* 0x000fe40000800000 */
[----:B------:R-:W-:Y:S02]  /*6d90*/  SEL R0, R0, RZ, P1 ;  /* 0x000000ff00007207 */ /* 0x000fe40000800000 */
[----:B------:R-:W-:-:S03]  /*6da0*/  LOP3.LUT R13, R13, R2, RZ, 0x3c, !PT ;  /* 0x000000020d0d7212 */ /* 0x000fc600078e3cff */
[----:B0-----:R-:W-:Y:S01]  /*6db0*/  IMAD R7, R0, 0x8, R3 ;  /* 0x0000000800077824 */ /* 0x001fe200078e0203 */
[----:B------:R-:W-:Y:S01]  /*6dc0*/  SHF.L.U32 R4, R13, 0x1f, RZ ;  /* 0x0000001f0d047819 */ /* 0x000fe200000006ff */
[----:B-1----:R-:W-:Y:S06]  /*6dd0*/  @!P0 BRA `(.L_x_130) ;  /* 0x0000002000488947 */ /* 0x002fec0003800000 */
.L_x_195:
        /* <DEDUP_REMOVED lines=9> */
.L_x_196:
        /* <DEDUP_REMOVED lines=9> */
.L_x_197:
        /* <DEDUP_REMOVED lines=9> */
.L_x_198:
        /* <DEDUP_REMOVED lines=9> */
.L_x_199:
        /* <DEDUP_REMOVED lines=9> */
.L_x_200:
        /* <DEDUP_REMOVED lines=9> */
.L_x_201:
        /* <DEDUP_REMOVED lines=9> */
.L_x_202:
        /* <DEDUP_REMOVED lines=9> */
.L_x_203:
        /* <DEDUP_REMOVED lines=9> */
.L_x_204:
        /* <DEDUP_REMOVED lines=9> */
.L_x_205:
        /* <DEDUP_REMOVED lines=9> */
.L_x_206:
        /* <DEDUP_REMOVED lines=9> */
.L_x_207:
        /* <DEDUP_REMOVED lines=9> */
.L_x_208:
        /* <DEDUP_REMOVED lines=9> */
.L_x_209:
        /* <DEDUP_REMOVED lines=9> */
.L_x_210:
        /* <DEDUP_REMOVED lines=9> */
.L_x_211:
        /* <DEDUP_REMOVED lines=9> */
.L_x_212:
        /* <DEDUP_REMOVED lines=9> */
.L_x_213:
        /* <DEDUP_REMOVED lines=9> */
.L_x_214:
        /* <DEDUP_REMOVED lines=9> */
.L_x_215:
        /* <DEDUP_REMOVED lines=9> */
.L_x_216:
        /* <DEDUP_REMOVED lines=9> */
.L_x_217:
        /* <DEDUP_REMOVED lines=9> */
.L_x_218:
        /* <DEDUP_REMOVED lines=9> */
.L_x_219:
        /* <DEDUP_REMOVED lines=9> */
.L_x_220:
        /* <DEDUP_REMOVED lines=9> */
.L_x_221:
        /* <DEDUP_REMOVED lines=9> */
.L_x_222:
        /* <DEDUP_REMOVED lines=9> */
.L_x_223:
        /* <DEDUP_REMOVED lines=9> */
.L_x_224:
        /* <DEDUP_REMOVED lines=9> */
.L_x_225:
        /* <DEDUP_REMOVED lines=9> */
.L_x_226:
        /* <DEDUP_REMOVED lines=9> */
.L_x_227:
        /* <DEDUP_REMOVED lines=9> */
.L_x_228:
        /* <DEDUP_REMOVED lines=9> */
.L_x_229:
        /* <DEDUP_REMOVED lines=9> */
.L_x_230:
        /* <DEDUP_REMOVED lines=9> */
.L_x_231:
        /* <DEDUP_REMOVED lines=9> */
.L_x_232:
        /* <DEDUP_REMOVED lines=9> */
.L_x_233:
        /* <DEDUP_REMOVED lines=9> */
.L_x_234:
        /* <DEDUP_REMOVED lines=9> */
.L_x_235:
        /* <DEDUP_REMOVED lines=9> */
.L_x_236:
        /* <DEDUP_REMOVED lines=9> */
.L_x_237:
        /* <DEDUP_REMOVED lines=9> */
.L_x_238:
        /* <DEDUP_REMOVED lines=9> */
.L_x_239:
        /* <DEDUP_REMOVED lines=9> */
.L_x_240:
        /* <DEDUP_REMOVED lines=9> */
.L_x_241:
        /* <DEDUP_REMOVED lines=9> */
.L_x_242:
        /* <DEDUP_REMOVED lines=9> */
.L_x_243:
        /* <DEDUP_REMOVED lines=9> */
.L_x_244:
        /* <DEDUP_REMOVED lines=9> */
.L_x_245:
        /* <DEDUP_REMOVED lines=9> */
.L_x_246:
[----:B------:R-:W1:Y:S01]  /*8a90*/  SYNCS.PHASECHK.TRANS64.TRYWAIT P0, [R6+URZ], R5 ;  /* 0x00000005060075a7 */ /* 0x000e62000800017f */
[----:B------:R-:W-:-:S05]  /*8aa0*/  VIADD R0, R0, 0x1 ;  /* 0x0000000100007836 */ /* 0x000fca0000000000 */
[----:B------:R-:W-:-:S04]  /*8ab0*/  ISETP.NE.AND P1, PT, R0, 0x38, PT ;  /* 0x000000380000780c */ /* 0x000fc80003f25270 */
[----:B------:R-:W-:Y:S02]  /*8ac0*/  SEL R2, RZ, 0x1, P1 ;  /* 0x00000001ff027807 */ /* 0x000fe40000800000 */
[----:B------:R-:W-:Y:S02]  /*8ad0*/  SEL R0, R0, RZ, P1 ;  /* 0x000000ff00007207 */ /* 0x000fe40000800000 */
[----:B------:R-:W-:Y:S01]  /*8ae0*/  LOP3.LUT R2, R13, R2, RZ, 0x3c, !PT ;  /* 0x000000020d027212 */ /* 0x000fe200078e3cff */
[----:B-1----:R-:W-:Y:S06]  /*8af0*/  @!P0 BRA `(.L_x_182) ;  /* 0x0000001400108947 */ /* 0x002fec0003800000 */
.L_x_247:
[----:B------:R-:W-:Y:S01]  /*8b00*/  IMAD R3, R0, 0x8, R3 ;  /* 0x0000000800037824 */ /* 0x000fe200078e0203 */
[----:B------:R-:W-:-:S07]  /*8b10*/  SHF.L.U32 R0, R2, 0x1f, RZ ;  /* 0x0000001f02007819 */ /* 0x000fce00000006ff */
.L_x_183:
[----:B--2---:R2:W3:Y:S02]  /*8b20*/  SYNCS.PHASECHK.TRANS64.TRYWAIT P0, [R3+URZ], R0 ;  /* 0x00000000030075a7 */ /* 0x0044e4000800017f */
[----:B---3--:R-:W-:Y:S05]  /*8b30*/  @!P0 NANOSLEEP.SYNCS 0x989680 ;  /* 0x009896800000895d */ /* 0x008fea0003900000 */
[----:B------:R-:W3:Y:S02]  /*8b40*/  @!P0 SYNCS.PHASECHK.TRANS64 P0, [R3+URZ], R0 ;  /* 0x00000000030085a7 */ /* 0x000ee4000800007f */
[----:B---3--:R-:W-:Y:S05]  /*8b50*/  @!P0 BRA `(.L_x_183) ;  /* 0xfffffffc00f08947 */ /* 0x008fea000383ffff */
.L_x_126:
[----:B------:R-:W-:Y:S05]  /*8b60*/  BSYNC B0 ;  /* 0x0000000000007941 */ /* 0x000fea0003800000 */
.L_x_125:
[----:B------:R-:W-:Y:S05]  /*8b70*/  EXIT ;  /* 0x000000000000794d */ /* 0x000fea0003800000 */
.L_x_20:
[----:B0-----:R-:W-:-:S04]  /*8b80*/  IMAD.U32 R17, RZ, RZ, UR15 ;  /* 0x0000000fff117e24 */ /* 0x001fc8000f8e00ff */
[----:B------:R0:W1:Y:S03]  /*8b90*/  SYNCS.PHASECHK.TRANS64.TRYWAIT P0, [R17+URZ+-0x8], R16 ;  /* 0xfffff810110075a7 */ /* 0x000066000800017f */
[----:B-1----:R-:W-:Y:S05]  /*8ba0*/  @!P0 NANOSLEEP.SYNCS 0x989680 ;  /* 0x009896800000895d */ /* 0x002fea0003900000 */
[----:B------:R-:W1:Y:S02]  /*8bb0*/  @!P0 SYNCS.PHASECHK.TRANS64 P0, [R17+URZ+-0x8], R16 ;  /* 0xfffff810110085a7 */ /* 0x000e64000800007f */
[----:B-1----:R-:W-:Y:S05]  /*8bc0*/  @!P0 BRA `(.L_x_20) ;  /* 0xfffffffc00ec8947 */ /* 0x002fea000383ffff */
[----:B------:R-:W-:Y:S05]  /*8bd0*/  BRA `(.L_x_184) ;  /* 0xffffff9000787947 */ /* 0x000fea000383ffff */
.L_x_25:
[----:B-1----:R-:W-:-:S04]  /*8be0*/  IMAD.U32 R17, RZ, RZ, UR6 ;  /* 0x00000006ff117e24 */ /* 0x002fc8000f8e00ff */
[----:B------:R1:W4:Y:S03]  /*8bf0*/  SYNCS.PHASECHK.TRANS64.TRYWAIT P0, [R17+URZ], R16 ;  /* 0x00000010110075a7 */ /* 0x000326000800017f */
[----:B----4-:R-:W-:Y:S05]  /*8c00*/  @!P0 NANOSLEEP.SYNCS 0x989680 ;  /* 0x009896800000895d */ /* 0x010fea0003900000 */
[----:B------:R-:W4:Y:S02]  /*8c10*/  @!P0 SYNCS.PHASECHK.TRANS64 P0, [R17+URZ], R16 ;  /* 0x00000010110085a7 */ /* 0x000f24000800007f */
[----:B----4-:R-:W-:Y:S05]  /*8c20*/  @!P0 BRA `(.L_x_25) ;  /* 0xfffffffc00ec8947 */ /* 0x010fea000383ffff */
[----:B------:R-:W-:Y:S05]  /*8c30*/  BRA `(.L_x_24) ;  /* 0xffffff9400207947 */ /* 0x000fea000383ffff */
.L_x_31:
[----:B-1----:R-:W-:-:S04]  /*8c40*/  IMAD.U32 R19, RZ, RZ, UR9 ;  /* 0x00000009ff137e24 */ /* 0x002fc8000f8e00ff */
[----:B------:R1:W4:Y:S03]  /*8c50*/  SYNCS.PHASECHK.TRANS64.TRYWAIT P0, [R19+URZ], R18 ;  /* 0x00000012130075a7 */ /* 0x000326000800017f */
[----:B----4-:R-:W-:Y:S05]  /*8c60*/  @!P0 NANOSLEEP.SYNCS 0x989680 ;  /* 0x009896800000895d */ /* 0x010fea0003900000 */
[----:B------:R-:W4:Y:S02]  /*8c70*/  @!P0 SYNCS.PHASECHK.TRANS64 P0, [R19+URZ], R18 ;  /* 0x00000012130085a7 */ /* 0x000f24000800007f */
[----:B----4-:R-:W-:Y:S05]  /*8c80*/  @!P0 BRA `(.L_x_31) ;  /* 0xfffffffc00ec8947 */ /* 0x010fea000383ffff */
[----:B------:R-:W-:Y:S05]  /*8c90*/  BRA `(.L_x_30) ;  /* 0xffffff9800607947 */ /* 0x000fea000383ffff */
.L_x_39:
[----:B0-----:R-:W-:-:S04]  /*8ca0*/  IMAD.U32 R17, RZ, RZ, UR15 ;  /* 0x0000000fff117e24 */ /* 0x001fc8000f8e00ff */
[----:B------:R0:W1:Y:S03]  /*8cb0*/  SYNCS.PHASECHK.TRANS64.TRYWAIT P0, [R17+URZ+0x8], R16 ;  /* 0x00000810110075a7 */ /* 0x000066000800017f */
[----:B-1----:R-:W-:Y:S05]  /*8cc0*/  @!P0 NANOSLEEP.SYNCS 0x989680 ;  /* 0x009896800000895d */ /* 0x002fea0003900000 */
[----:B------:R-:W1:Y:S02]  /*8cd0*/  @!P0 SYNCS.PHASECHK.TRANS64 P0, [R17+URZ+0x8], R16 ;  /* 0x00000810110085a7 */ /* 0x000e64000800007f */
[----:B-1----:R-:W-:Y:S05]  /*8ce0*/  @!P0 BRA `(.L_x_39) ;  /* 0xfffffffc00ec8947 */ /* 0x002fea000383ffff */
[----:B------:R-:W-:Y:S05]  /*8cf0*/  BRA `(.L_x_185) ;  /* 0xffffffa000987947 */ /* 0x000fea000383ffff */
.L_x_112:
[----:B------:R-:W-:Y:S01]  /*8d00*/  BSSY B1, `(.L_x_186) ;  /* 0x0000006000017945 */ /* 0x000fe20003800000 */
[----:B------:R-:W-:-:S07]  /*8d10*/  IMAD.MOV.U32 R10, RZ, RZ, -0x1 ;  /* 0xffffffffff0a7424 */ /* 0x000fce00078e00ff */
[----:B------:R-:W-:Y:S05]  /*8d20*/  WARPSYNC.COLLECTIVE R10, `(.L_x_187) ;  /* 0x000000000a0c7348 */ /* 0x000fea0003c00000 */
[----:B------:R-:W-:Y:S02]  /*8d30*/  ELECT P1, UR62, PT ;  /* 0x00000000003e782f */ /* 0x000fe40003820000 */
[----:B------:R-:W-:Y:S01]  /*8d40*/  MOV R10, UR62 ;  /* 0x0000003e000a7c02 */ /* 0x000fe20008000f00 */
[----:B------:R-:W-:Y:S10]  /*8d50*/  ENDCOLLECTIVE ;  /* 0x000000000000791b */ /* 0x000ff40003800000 */
.L_x_187:
[----:B------:R-:W-:Y:S05]  /*8d60*/  BSYNC B1 ;  /* 0x0000000000017941 */ /* 0x000fea0003800000 */
.L_x_186:
[----:B------:R-:W-:Y:S05]  /*8d70*/  BRA `(.L_x_188) ;  /* 0xffffffd000a87947 */ /* 0x000fea000383ffff */
.L_x_115:
[----:B-1----:R1:W2:Y:S02]  /*8d80*/  SYNCS.PHASECHK.TRANS64.TRYWAIT P1, [R19+URZ+0x1c0], R10 ;  /* 0x0001c00a130075a7 */ /* 0x0022a4000802017f */
[----:B--2---:R-:W-:Y:S05]  /*8d90*/  @!P1 NANOSLEEP.SYNCS 0x989680 ;  /* 0x009896800000995d */ /* 0x004fea0003900000 */
[----:B------:R-:W2:Y:S02]  /*8da0*/  @!P1 SYNCS.PHASECHK.TRANS64 P1, [R19+URZ+0x1c0], R10 ;  /* 0x0001c00a130095a7 */ /* 0x000ea4000802007f */
[----:B--2---:R-:W-:Y:S05]  /*8db0*/  @!P1 BRA `(.L_x_115) ;  /* 0xfffffffc00f09947 */ /* 0x004fea000383ffff */
[----:B------:R-:W-:Y:S05]  /*8dc0*/  BRA `(.L_x_189) ;  /* 0xffffffd000e07947 */ /* 0x000fea000383ffff */
.L_x_124:
[----:B------:R-:W-:Y:S01]  /*8dd0*/  BSSY B0, `(.L_x_190) ;  /* 0x0000006000007945 */ /* 0x000fe20003800000 */
[----:B------:R-:W-:-:S07]  /*8de0*/  IMAD.MOV.U32 R10, RZ, RZ, -0x1 ;  /* 0xffffffffff0a7424 */ /* 0x000fce00078e00ff */
[----:B------:R-:W-:Y:S05]  /*8df0*/  WARPSYNC.COLLECTIVE R10, `(.L_x_191) ;  /* 0x000000000a0c7348 */ /* 0x000fea0003c00000 */
[----:B------:R-:W-:Y:S02]  /*8e00*/  ELECT P1, UR62, PT ;  /* 0x00000000003e782f */ /* 0x000fe40003820000 */
[----:B------:R-:W-:Y:S01]  /*8e10*/  MOV R10, UR62 ;  /* 0x0000003e000a7c02 */ /* 0x000fe20008000f00 */
[----:B------:R-:W-:Y:S10]  /*8e20*/  ENDCOLLECTIVE ;  /* 0x000000000000791b */ /* 0x000ff40003800000 */
.L_x_191:
[----:B------:R-:W-:Y:S05]  /*8e30*/  BSYNC B0 ;  /* 0x0000000000007941 */ /* 0x000fea0003800000 */
.L_x_190:
[----:B------:R-:W-:Y:S01]  /*8e40*/  PLOP3.LUT P0, PT, P1, PT, PT, 0x80, 0x0 ;  /* 0x000000000000781c */ /* 0x000fe20000f0f070 */
[----:B------:R-:W-:-:S12]  /*8e50*/  BRA `(.L_x_192) ;  /* 0xffffffdc00447947 */ /* 0x000fd8000383ffff */
.L_x_128:
[----:B0-----:R0:W1:Y:S02]  /*8e60*/  SYNCS.PHASECHK.TRANS64.TRYWAIT P0, [R5+URZ], R2 ;  /* 0x00000002050075a7 */ /* 0x001064000800017f */
[----:B-1----:R-:W-:Y:S05]  /*8e70*/  @!P0 NANOSLEEP.SYNCS 0x989680 ;  /* 0x009896800000895d */ /* 0x002fea0003900000 */
[----:B------:R-:W1:Y:S02]  /*8e80*/  @!P0 SYNCS.PHASECHK.TRANS64 P0, [R5+URZ], R2 ;  /* 0x00000002050085a7 */ /* 0x000e64000800007f */
[----:B-1----:R-:W-:Y:S05]  /*8e90*/  @!P0 BRA `(.L_x_128) ;  /* 0xfffffffc00f08947 */ /* 0x002fea000383ffff */
[----:B------:R-:W-:Y:S05]  /*8ea0*/  BRA `(.L_x_193) ;  /* 0xffffffdc00847947 */ /* 0x000fea000383ffff */
.L_x_129:
[----:B0-----:R0:W1:Y:S02]  /*8eb0*/  SYNCS.PHASECHK.TRANS64.TRYWAIT P0, [R7+URZ], R4 ;  /* 0x00000004070075a7 */ /* 0x001064000800017f */
[----:B-1----:R-:W-:Y:S05]  /*8ec0*/  @!P0 NANOSLEEP.SYNCS 0x989680 ;  /* 0x009896800000895d */ /* 0x002fea0003900000 */
[----:B------:R-:W1:Y:S02]  /*8ed0*/  @!P0 SYNCS.PHASECHK.TRANS64 P0, [R7+URZ], R4 ;  /* 0x00000004070085a7 */ /* 0x000e64000800007f */
[----:B-1----:R-:W-:Y:S05]  /*8ee0*/  @!P0 BRA `(.L_x_129) ;  /* 0xfffffffc00f08947 */ /* 0x002fea000383ffff */
[----:B------:R-:W-:Y:S05]  /*8ef0*/  BRA `(.L_x_194) ;  /* 0xffffffdc00947947 */ /* 0x000fea000383ffff */
.L_x_130:
[----:B0-----:R0:W1:Y:S02]  /*8f00*/  SYNCS.PHASECHK.TRANS64.TRYWAIT P0, [R6+URZ], R5 ;  /* 0x00000005060075a7 */ /* 0x001064000800017f */
[----:B-1----:R-:W-:Y:S05]  /*8f10*/  @!P0 NANOSLEEP.SYNCS 0x989680 ;  /* 0x009896800000895d */ /* 0x002fea0003900000 */
[----:B------:R-:W1:Y:S02]  /*8f20*/  @!P0 SYNCS.PHASECHK.TRANS64 P0, [R6+URZ], R5 ;  /* 0x00000005060085a7 */ /* 0x000e64000800007f */
[----:B-1----:R-:W-:Y:S05]  /*8f30*/  @!P0 BRA `(.L_x_130) ;  /* 0xfffffffc00f08947 */ /* 0x002fea000383ffff */
[----:B------:R-:W-:Y:S05]  /*8f40*/  BRA `(.L_x_195) ;  /* 0xffffffdc00a47947 */ /* 0x000fea000383ffff */
.L_x_131:
[----:B0-----:R0:W1:Y:S02]  /*8f50*/  SYNCS.PHASECHK.TRANS64.TRYWAIT P0, [R7+URZ], R4 ;  /* 0x00000004070075a7 */ /* 0x001064000800017f */
[----:B-1----:R-:W-:Y:S05]  /*8f60*/  @!P0 NANOSLEEP.SYNCS 0x989680 ;  /* 0x009896800000895d */ /* 0x002fea0003900000 */
[----:B------:R-:W1:Y:S02]  /*8f70*/  @!P0 SYNCS.PHASECHK.TRANS64 P0, [R7+URZ], R4 ;  /* 0x00000004070085a7 */ /* 0x000e64000800007f */
[----:B-1----:R-:W-:Y:S05]  /*8f80*/  @!P0 BRA `(.L_x_131) ;  /* 0xfffffffc00f08947 */ /* 0x002fea000383ffff */
[----:B------:R-:W-:Y:S05]  /*8f90*/  BRA `(.L_x_196) ;  /* 0xffffffdc00b47947 */ /* 0x000fea000383ffff */
.L_x_132:
[----:B0-----:R0:W1:Y:S02]  /*8fa0*/  SYNCS.PHASECHK.TRANS64.TRYWAIT P0, [R6+URZ], R5 ;  /* 0x00000005060075a7 */ /* 0x001064000800017f */
[----:B-1----:R-:W-:Y:S05]  /*8fb0*/  @!P0 NANOSLEEP.SYNCS 0x989680 ;  /* 0x009896800000895d */ /* 0x002fea0003900000 */
[----:B------:R-:W1:Y:S02]  /*8fc0*/  @!P0 SYNCS.PHASECHK.TRANS64 P0, [R6+URZ], R5 ;  /* 0x00000005060085a7 */ /* 0x000e64000800007f */
[----:B-1----:R-:W-:Y:S05]  /*8fd0*/  @!P0 BRA `(.L_x_132) ;  /* 0xfffffffc00f08947 */ /* 0x002fea000383ffff */
[----:B------:R-:W-:Y:S05]  /*8fe0*/  BRA `(.L_x_197) ;  /* 0xffffffdc00c47947 */ /* 0x000fea000383ffff */
.L_x_133:
[----:B0-----:R0:W1:Y:S02]  /*8ff0*/  SYNCS.PHASECHK.TRANS64.TRYWAIT P0, [R7+URZ], R4 ;  /* 0x00000004070075a7 */ /* 0x001064000800017f */
[----:B-1----:R-:W-:Y:S05]  /*9000*/  @!P0 NANOSLEEP.SYNCS 0x989680 ;  /* 0x009896800000895d */ /* 0x002fea0003900000 */
[----:B------:R-:W1:Y:S02]  /*9010*/  @!P0 SYNCS.PHASECHK.TRANS64 P0, [R7+URZ], R4 ;  /* 0x00000004070085a7 */ /* 0x000e64000800007f */
[----:B-1----:R-:W-:Y:S05]  /*9020*/  @!P0 BRA `(.L_x_133) ;  /* 0xfffffffc00f08947 */ /* 0x002fea000383ffff */
[----:B------:R-:W-:Y:S05]  /*9030*/  BRA `(.L_x_198) ;  /* 0xffffffdc00d47947 */ /* 0x000fea000383ffff */
.L_x_134:
[----:B0-----:R0:W1:Y:S02]  /*9040*/  SYNCS.PHASECHK.TRANS64.TRYWAIT P0, [R6+URZ], R5 ;  /* 0x00000005060075a7 */ /* 0x001064000800017f */
[----:B-1----:R-:W-:Y:S05]  /*9050*/  @!P0 NANOSLEEP.SYNCS 0x989680 ;  /* 0x009896800000895d */ /* 0x002fea0003900000 */
[----:B------:R-:W1:Y:S02]  /*9060*/  @!P0 SYNCS.PHASECHK.TRANS64 P0, [R6+URZ], R5 ;  /* 0x00000005060085a7 */ /* 0x000e64000800007f */
[----:B-1----:R-:W-:Y:S05]  /*9070*/  @!P0 BRA `(.L_x_134) ;  /* 0xfffffffc00f08947 */ /* 0x002fea000383ffff */
[----:B------:R-:W-:Y:S05]  /*9080*/  BRA `(.L_x_199) ;  /* 0xffffffdc00e47947 */ /* 0x000fea000383ffff */
.L_x_135:
[----:B0-----:R0:W1:Y:S02]  /*9090*/  SYNCS.PHASECHK.TRANS64.TRYWAIT P0, [R7+URZ], R4 ;  /* 0x00000004070075a7 */ /* 0x001064000800017f */
[----:B-1----:R-:W-:Y:S05]  /*90a0*/  @!P0 NANOSLEEP.SYNCS 0x989680 ;  /* 0x009896800000895d */ /* 0x002fea0003900000 */
[----:B------:R-:W1:Y:S02]  /*90b0*/  @!P0 SYNCS.PHASECHK.TRANS64 P0, [R7+URZ], R4 ;  /* 0x00000004070085a7 */ /* 0x000e64000800007f */
[----:B-1----:R-:W-:Y:S05]  /*90c0*/  @!P0 BRA `(.L_x_135) ;  /* 0xfffffffc00f08947 */ /* 0x002fea000383ffff */
[----:B------:R-:W-:Y:S05]  /*90d0*/  BRA `(.L_x_200) ;  /* 0xffffffdc00f47947 */ /* 0x000fea000383ffff */
.L_x_136:
[----:B0-----:R0:W1:Y:S02]  /*90e0*/  SYNCS.PHASECHK.TRANS64.TRYWAIT P0, [R6+URZ], R5 ;  /* 0x00000005060075a7 */ /* 0x001064000800017f */
[----:B-1----:R-:W-:Y:S05]  /*90f0*/  @!P0 NANOSLEEP.SYNCS 0x989680 ;  /* 0x009896800000895d */ /* 0x002fea0003900000 */
[----:B------:R-:W1:Y:S02]  /*9100*/  @!P0 SYNCS.PHASECHK.TRANS64 P0, [R6+URZ], R5 ;  /* 0x00000005060085a7 */ /* 0x000e64000800007f */
[----:B-1----:R-:W-:Y:S05]  /*9110*/  @!P0 BRA `(.L_x_136) ;  /* 0xfffffffc00f08947 */ /* 0x002fea000383ffff */
[----:B------:R-:W-:Y:S05]  /*9120*/  BRA `(.L_x_201) ;  /* 0xffffffe000047947 */ /* 0x000fea000383ffff */
.L_x_137:
[----:B0-----:R0:W1:Y:S02]  /*9130*/  SYNCS.PHASECHK.TRANS64.TRYWAIT P0, [R7+URZ], R4 ;  /* 0x00000004070075a7 */ /* 0x001064000800017f */
[----:B-1----:R-:W-:Y:S05]  /*9140*/  @!P0 NANOSLEEP.SYNCS 0x989680 ;  /* 0x009896800000895d */ /* 0x002fea0003900000 */
[----:B------:R-:W1:Y:S02]  /*9150*/  @!P0 SYNCS.PHASECHK.TRANS64 P0, [R7+URZ], R4 ;  /* 0x00000004070085a7 */ /* 0x000e64000800007f */
[----:B-1----:R-:W-:Y:S05]  /*9160*/  @!P0 BRA `(.L_x_137) ;  /* 0xfffffffc00f08947 */ /* 0x002fea000383ffff */
[----:B------:R-:W-:Y:S05]  /*9170*/  BRA `(.L_x_202) ;  /* 0xffffffe000147947 */ /* 0x000fea000383ffff */
.L_x_138:
[----:B0-----:R0:W1:Y:S02]  /*9180*/  SYNCS.PHASECHK.TRANS64.TRYWAIT P0, [R6+URZ], R5 ;  /* 0x00000005060075a7 */ /* 0x001064000800017f */
[----:B-1----:R-:W-:Y:S05]  /*9190*/  @!P0 NANOSLEEP.SYNCS 0x989680 ;  /* 0x009896800000895d */ /* 0x002fea0003900000 */
[----:B------:R-:W1:Y:S02]  /*91a0*/  @!P0 SYNCS.PHASECHK.TRANS64 P0, [R6+URZ], R5 ;  /* 0x00000005060085a7 */ /* 0x000e64000800007f */
[----:B-1----:R-:W-:Y:S05]  /*91b0*/  @!P0 BRA `(.L_x_138) ;  /* 0xfffffffc00f08947 */ /* 0x002fea000383ffff */
[----:B------:R-:W-:Y:S05]  /*91c0*/  BRA `(.L_x_203) ;  /* 0xffffffe000247947 */ /* 0x000fea000383ffff */
.L_x_139:
[----:B0-----:R0:W1:Y:S02]  /*91d0*/  SYNCS.PHASECHK.TRANS64.TRYWAIT P0, [R7+URZ], R4 ;  /* 0x00000004070075a7 */ /* 0x001064000800017f */
[----:B-1----:R-:W-:Y:S05]  /*91e0*/  @!P0 NANOSLEEP.SYNCS 0x989680 ;  /* 0x009896800000895d */ /* 0x002fea0003900000 */
[----:B------:R-:W1:Y:S02]  /*91f0*/  @!P0 SYNCS.PHASECHK.TRANS64 P0, [R7+URZ], R4 ;  /* 0x00000004070085a7 */ /* 0x000e64000800007f */
[----:B-1----:R-:W-:Y:S05]  /*9200*/  @!P0 BRA `(.L_x_139) ;  /* 0xfffffffc00f08947 */ /* 0x002fea000383ffff */
[----:B------:R-:W-:Y:S05]  /*9210*/  BRA `(.L_x_204) ;  /* 0xffffffe000347947 */ /* 0x000fea000383ffff */
.L_x_140:
[----:B0-----:R0:W1:Y:S02]  /*9220*/  SYNCS.PHASECHK.TRANS64.TRYWAIT P0, [R6+URZ], R5 ;  /* 0x00000005060075a7 */ /* 0x001064000800017f */
[----:B-1----:R-:W-:Y:S05]  /*9230*/  @!P0 NANOSLEEP.SYNCS 0x989680 ;  /* 0x009896800000895d */ /* 0x002fea0003900000 */
[----:B------:R-:W1:Y:S02]  /*9240*/  @!P0 SYNCS.PHASECHK.TRANS64 P0, [R6+URZ], R5 ;  /* 0x00000005060085a7 */ /* 0x000e64000800007f */
[----:B-1----:R-:W-:Y:S05]  /*9250*/  @!P0 BRA `(.L_x_140) ;  /* 0xfffffffc00f08947 */ /* 0x002fea000383ffff */
[----:B------:R-:W-:Y:S05]  /*9260*/  BRA `(.L_x_205) ;  /* 0xffffffe000447947 */ /* 0x000fea000383ffff */
.L_x_141:
[----:B0-----:R0:W1:Y:S02]  /*9270*/  SYNCS.PHASECHK.TRANS64.TRYWAIT P0, [R7+URZ], R4 ;  /* 0x00000004070075a7 */ /* 0x001064000800017f */
[----:B-1----:R-:W-:Y:S05]  /*9280*/  @!P0 NANOSLEEP.SYNCS 0x989680 ;  /* 0x009896800000895d */ /* 0x002fea0003900000 */
[----:B------:R-:W1:Y:S02]  /*9290*/  @!P0 SYNCS.PHASECHK.TRANS64 P0, [R7+URZ], R4 ;  /* 0x00000004070085a7 */ /* 0x000e64000800007f */
[----:B-1----:R-:W-:Y:S05]  /*92a0*/  @!P0 BRA `(.L_x_141) ;  /* 0xfffffffc00f08947 */ /* 0x002fea000383ffff */
[----:B------:R-:W-:Y:S05]  /*92b0*/  BRA `(.L_x_206) ;  /* 0xffffffe000547947 */ /* 0x000fea000383ffff */
.L_x_142:
[----:B0-----:R0:W1:Y:S02]  /*92c0*/  SYNCS.PHASECHK.TRANS64.TRYWAIT P0, [R6+URZ], R5 ;  /* 0x00000005060075a7 */ /* 0x001064000800017f */
[----:B-1----:R-:W-:Y:S05]  /*92d0*/  @!P0 NANOSLEEP.SYNCS 0x989680 ;  /* 0x009896800000895d */ /* 0x002fea0003900000 */
[----:B------:R-:W1:Y:S02]  /*92e0*/  @!P0 SYNCS.PHASECHK.TRANS64 P0, [R6+URZ], R5 ;  /* 0x00000005060085a7 */ /* 0x000e64000800007f */
[----:B-1----:R-:W-:Y:S05]  /*92f0*/  @!P0 BRA `(.L_x_142) ;  /* 0xfffffffc00f08947 */ /* 0x002fea000383ffff */
[----:B------:R-:W-:Y:S05]  /*9300*/  BRA `(.L_x_207) ;  /* 0xffffffe000647947 */ /* 0x000fea000383ffff */
.L_x_143:
[----:B0-----:R0:W1:Y:S02]  /*9310*/  SYNCS.PHASECHK.TRANS64.TRYWAIT P0, [R7+URZ], R4 ;  /* 0x00000004070075a7 */ /* 0x001064000800017f */
[----:B-1----:R-:W-:Y:S05]  /*9320*/  @!P0 NANOSLEEP.SYNCS 0x989680 ;  /* 0x009896800000895d */ /* 0x002fea0003900000 */
[----:B------:R-:W1:Y:S02]  /*9330*/  @!P0 SYNCS.PHASECHK.TRANS64 P0, [R7+URZ], R4 ;  /* 0x00000004070085a7 */ /* 0x000e64000800007f */
[----:B-1----:R-:W-:Y:S05]  /*9340*/  @!P0 BRA `(.L_x_143) ;  /* 0xfffffffc00f08947 */ /* 0x002fea000383ffff */
[----:B------:R-:W-:Y:S05]  /*9350*/  BRA `(.L_x_208) ;  /* 0xffffffe000747947 */ /* 0x000fea000383ffff */
.L_x_144:
[----:B0-----:R0:W1:Y:S02]  /*9360*/  SYNCS.PHASECHK.TRANS64.TRYWAIT P0, [R6+URZ], R5 ;  /* 0x00000005060075a7 */ /* 0x001064000800017f */
[----:B-1----:R-:W-:Y:S05]  /*9370*/  @!P0 NANOSLEEP.SYNCS 0x989680 ;  /* 0x009896800000895d */ /* 0x002fea0003900000 */
[----:B------:R-:W1:Y:S02]  /*9380*/  @!P0 SYNCS.PHASECHK.TRANS64 P0, [R6+URZ], R5 ;  /* 0x00000005060085a7 */ /* 0x000e64000800007f */
[----:B-1----:R-:W-:Y:S05]  /*9390*/  @!P0 BRA `(.L_x_144) ;  /* 0xfffffffc00f08947 */ /* 0x002fea000383ffff */
[----:B------:R-:W-:Y:S05]  /*93a0*/  BRA `(.L_x_209) ;  /* 0xffffffe000847947 */ /* 0x000fea000383ffff */
.L_x_145:
[----:B0-----:R0:W1:Y:S02]  /*93b0*/  SYNCS.PHASECHK.TRANS64.TRYWAIT P0, [R7+URZ], R4 ;  /* 0x00000004070075a7 */ /* 0x001064000800017f */
[----:B-1----:R-:W-:Y:S05]  /*93c0*/  @!P0 NANOSLEEP.SYNCS 0x989680 ;  /* 0x009896800000895d */ /* 0x002fea0003900000 */
[----:B------:R-:W1:Y:S02]  /*93d0*/  @!P0 SYNCS.PHASECHK.TRANS64 P0, [R7+URZ], R4 ;  /* 0x00000004070085a7 */ /* 0x000e64000800007f */
[----:B-1----:R-:W-:Y:S05]  /*93e0*/  @!P0 BRA `(.L_x_145) ;  /* 0xfffffffc00f08947 */ /* 0x002fea000383ffff */
[----:B------:R-:W-:Y:S05]  /*93f0*/  BRA `(.L_x_210) ;  /* 0xffffffe000947947 */ /* 0x000fea000383ffff */
.L_x_146:
[----:B0-----:R0:W1:Y:S02]  /*9400*/  SYNCS.PHASECHK.TRANS64.TRYWAIT P0, [R6+URZ], R5 ;  /* 0x00000005060075a7 */ /* 0x001064000800017f */
[----:B-1----:R-:W-:Y:S05]  /*9410*/  @!P0 NANOSLEEP.SYNCS 0x989680 ;  /* 0x009896800000895d */ /* 0x002fea0003900000 */
[----:B------:R-:W1:Y:S02]  /*9420*/  @!P0 SYNCS.PHASECHK.TRANS64 P0, [R6+URZ], R5 ;  /* 0x00000005060085a7 */ /* 0x000e64000800007f */
[----:B-1----:R-:W-:Y:S05]  /*9430*/  @!P0 BRA `(.L_x_146) ;  /* 0xfffffffc00f08947 */ /* 0x002fea000383ffff */
[----:B------:R-:W-:Y:S05]  /*9440*/  BRA `(.L_x_211) ;  /* 0xffffffe000a47947 */ /* 0x000fea000383ffff */
.L_x_147:
[----:B0-----:R0:W1:Y:S02]  /*9450*/  SYNCS.PHASECHK.TRANS64.TRYWAIT P0, [R7+URZ], R4 ;  /* 0x00000004070075a7 */ /* 0x001064000800017f */
[----:B-1----:R-:W-:Y:S05]  /*9460*/  @!P0 NANOSLEEP.SYNCS 0x989680 ;  /* 0x009896800000895d */ /* 0x002fea0003900000 */
[----:B------:R-:W1:Y:S02]  /*9470*/  @!P0 SYNCS.PHASECHK.TRANS64 P0, [R7+URZ], R4 ;  /* 0x00000004070085a7 */ /* 0x000e64000800007f */
[----:B-1----:R-:W-:Y:S05]  /*9480*/  @!P0 BRA `(.L_x_147) ;  /* 0xfffffffc00f08947 */ /* 0x002fea000383ffff */
[----:B------:R-:W-:Y:S05]  /*9490*/  BRA `(.L_x_212) ;  /* 0xffffffe000b47947 */ /* 0x000fea000383ffff */
.L_x_148:
[----:B0-----:R0:W1:Y:S02]  /*94a0*/  SYNCS.PHASECHK.TRANS64.TRYWAIT P0, [R6+URZ], R5 ;  /* 0x00000005060075a7 */ /* 0x001064000800017f */
[----:B-1----:R-:W-:Y:S05]  /*94b0*/  @!P0 NANOSLEEP.SYNCS 0x989680 ;  /* 0x009896800000895d */ /* 0x002fea0003900000 */
[----:B------:R-:W1:Y:S02]  /*94c0*/  @!P0 SYNCS.PHASECHK.TRANS64 P0, [R6+URZ], R5 ;  /* 0x00000005060085a7 */ /* 0x000e64000800007f */
[----:B-1----:R-:W-:Y:S05]  /*94d0*/  @!P0 BRA `(.L_x_148) ;  /* 0xfffffffc00f08947 */ /* 0x002fea000383ffff */
[----:B------:R-:W-:Y:S05]  /*94e0*/  BRA `(.L_x_213) ;  /* 0xffffffe000c47947 */ /* 0x000fea000383ffff */
.L_x_149:
[----:B0-----:R0:W1:Y:S02]  /*94f0*/  SYNCS.PHASECHK.TRANS64.TRYWAIT P0, [R7+URZ], R4 ;  /* 0x00000004070075a7 */ /* 0x001064000800017f */
[----:B-1----:R-:W-:Y:S05]  /*9500*/  @!P0 NANOSLEEP.SYNCS 0x989680 ;  /* 0x009896800000895d */ /* 0x002fea0003900000 */
[----:B------:R-:W1:Y:S02]  /*9510*/  @!P0 SYNCS.PHASECHK.TRANS64 P0, [R7+URZ], R4 ;  /* 0x00000004070085a7 */ /* 0x000e64000800007f */
[----:B-1----:R-:W-:Y:S05]  /*9520*/  @!P0 BRA `(.L_x_149) ;  /* 0xfffffffc00f08947 */ /* 0x002fea000383ffff */
[----:B------:R-:W-:Y:S05]  /*9530*/  BRA `(.L_x_214) ;  /* 0xffffffe000d47947 */ /* 0x000fea000383ffff */
.L_x_150:
[----:B0-----:R0:W1:Y:S02]  /*9540*/  SYNCS.PHASECHK.TRANS64.TRYWAIT P0, [R6+URZ], R5 ;  /* 0x00000005060075a7 */ /* 0x001064000800017f */
[----:B-1----:R-:W-:Y:S05]  /*9550*/  @!P0 NANOSLEEP.SYNCS 0x989680 ;  /* 0x009896800000895d */ /* 0x002fea0003900000 */
[----:B------:R-:W1:Y:S02]  /*9560*/  @!P0 SYNCS.PHASECHK.TRANS64 P0, [R6+URZ], R5 ;  /* 0x00000005060085a7 */ /* 0x000e64000800007f */
[----:B-1----:R-:W-:Y:S05]  /*9570*/  @!P0 BRA `(.L_x_150) ;  /* 0xfffffffc00f08947 */ /* 0x002fea000383ffff */
[----:B------:R-:W-:Y:S05]  /*9580*/  BRA `(.L_x_215) ;  /* 0xffffffe000e47947 */ /* 0x000fea000383ffff */
.L_x_151:
[----:B0-----:R0:W1:Y:S02]  /*9590*/  SYNCS.PHASECHK.TRANS64.TRYWAIT P0, [R7+URZ], R4 ;  /* 0x00000004070075a7 */ /* 0x001064000800017f */
[----:B-1----:R-:W-:Y:S05]  /*95a0*/  @!P0 NANOSLEEP.SYNCS 0x989680 ;  /* 0x009896800000895d */ /* 0x002fea0003900000 */
[----:B------:R-:W1:Y:S02]  /*95b0*/  @!P0 SYNCS.PHASECHK.TRANS64 P0, [R7+URZ], R4 ;  /* 0x00000004070085a7 */ /* 0x000e64000800007f */
[----:B-1----:R-:W-:Y:S05]  /*95c0*/  @!P0 BRA `(.L_x_151) ;  /* 0xfffffffc00f08947 */ /* 0x002fea000383ffff */
[----:B------:R-:W-:Y:S05]  /*95d0*/  BRA `(.L_x_216) ;  /* 0xffffffe000f47947 */ /* 0x000fea000383ffff */
.L_x_152:
[----:B0-----:R0:W1:Y:S02]  /*95e0*/  SYNCS.PHASECHK.TRANS64.TRYWAIT P0, [R6+URZ], R5 ;  /* 0x00000005060075a7 */ /* 0x001064000800017f */
[----:B-1----:R-:W-:Y:S05]  /*95f0*/  @!P0 NANOSLEEP.SYNCS 0x989680 ;  /* 0x009896800000895d */ /* 0x002fea0003900000 */
[----:B------:R-:W1:Y:S02]  /*9600*/  @!P0 SYNCS.PHASECHK.TRANS64 P0, [R6+URZ], R5 ;  /* 0x00000005060085a7 */ /* 0x000e64000800007f */
[----:B-1----:R-:W-:Y:S05]  /*9610*/  @!P0 BRA `(.L_x_152) ;  /* 0xfffffffc00f08947 */ /* 0x002fea000383ffff */
[----:B------:R-:W-:Y:S05]  /*9620*/  BRA `(.L_x_217) ;  /* 0xffffffe400047947 */ /* 0x000fea000383ffff */
.L_x_153:
[----:B0-----:R0:W1:Y:S02]  /*9630*/  SYNCS.PHASECHK.TRANS64.TRYWAIT P0, [R7+URZ], R4 ;  /* 0x00000004070075a7 */ /* 0x001064000800017f */
[----:B-1----:R-:W-:Y:S05]  /*9640*/  @!P0 NANOSLEEP.SYNCS 0x989680 ;  /* 0x009896800000895d */ /* 0x002fea0003900000 */
[----:B------:R-:W1:Y:S02]  /*9650*/  @!P0 SYNCS.PHASECHK.TRANS64 P0, [R7+URZ], R4 ;  /* 0x00000004070085a7 */ /* 0x000e64000800007f */
[----:B-1----:R-:W-:Y:S05]  /*9660*/  @!P0 BRA `(.L_x_153) ;  /* 0xfffffffc00f08947 */ /* 0x002fea000383ffff */
[----:B------:R-:W-:Y:S05]  /*9670*/  BRA `(.L_x_218) ;  /* 0xffffffe400147947 */ /* 0x000fea000383ffff */
.L_x_154:
[----:B0-----:R0:W1:Y:S02]  /*9680*/  SYNCS.PHASECHK.TRANS64.TRYWAIT P0, [R6+URZ], R5 ;  /* 0x00000005060075a7 */ /* 0x001064000800017f */
[----:B-1----:R-:W-:Y:S05]  /*9690*/  @!P0 NANOSLEEP.SYNCS 0x989680 ;  /* 0x009896800000895d */ /* 0x002fea0003900000 */
[----:B------:R-:W1:Y:S02]  /*96a0*/  @!P0 SYNCS.PHASECHK.TRANS64 P0, [R6+URZ], R5 ;  /* 0x00000005060085a7 */ /* 0x000e64000800007f */
[----:B-1----:R-:W-:Y:S05]  /*96b0*/  @!P0 BRA `(.L_x_154) ;  /* 0xfffffffc00f08947 */ /* 0x002fea000383ffff */
[----:B------:R-:W-:Y:S05]  /*96c0*/  BRA `(.L_x_219) ;  /* 0xffffffe400247947 */ /* 0x000fea000383ffff */
.L_x_155:
[----:B0-----:R0:W1:Y:S02]  /*96d0*/  SYNCS.PHASECHK.TRANS64.TRYWAIT P0, [R7+URZ], R4 ;  /* 0x00000004070075a7 */ /* 0x001064000800017f */
[----:B-1----:R-:W-:Y:S05]  /*96e0*/  @!P0 NANOSLEEP.SYNCS 0x989680 ;  /* 0x009896800000895d */ /* 0x002fea0003900000 */
[----:B------:R-:W1:Y:S02]  /*96f0*/  @!P0 SYNCS.PHASECHK.TRANS64 P0, [R7+URZ], R4 ;  /* 0x00000004070085a7 */ /* 0x000e64000800007f */
[----:B-1----:R-:W-:Y:S05]  /*9700*/  @!P0 BRA `(.L_x_155) ;  /* 0xfffffffc00f08947 */ /* 0x002fea000383ffff */
[----:B------:R-:W-:Y:S05]  /*9710*/  BRA `(.L_x_220) ;  /* 0xffffffe400347947 */ /* 0x000fea000383ffff */
.L_x_156:
[----:B0-----:R0:W1:Y:S02]  /*9720*/  SYNCS.PHASECHK.TRANS64.TRYWAIT P0, [R6+URZ], R5 ;  /* 0x00000005060075a7 */ /* 0x001064000800017f */
[----:B-1----:R-:W-:Y:S05]  /*9730*/  @!P0 NANOSLEEP.SYNCS 0x989680 ;  /* 0x009896800000895d */ /* 0x002fea0003900000 */
[----:B------:R-:W1:Y:S02]  /*9740*/  @!P0 SYNCS.PHASECHK.TRANS64 P0, [R6+URZ], R5 ;  /* 0x00000005060085a7 */ /* 0x000e64000800007f */
[----:B-1----:R-:W-:Y:S05]  /*9750*/  @!P0 BRA `(.L_x_156) ;  /* 0xfffffffc00f08947 */ /* 0x002fea000383ffff */
[----:B------:R-:W-:Y:S05]  /*9760*/  BRA `(.L_x_221) ;  /* 0xffffffe400447947 */ /* 0x000fea000383ffff */
.L_x_157:
[----:B0-----:R0:W1:Y:S02]  /*9770*/  SYNCS.PHASECHK.TRANS64.TRYWAIT P0, [R7+URZ], R4 ;  /* 0x00000004070075a7 */ /* 0x001064000800017f */
[----:B-1----:R-:W-:Y:S05]  /*9780*/  @!P0 NANOSLEEP.SYNCS 0x989680 ;  /* 0x009896800000895d */ /* 0x002fea0003900000 */
[----:B------:R-:W1:Y:S02]  /*9790*/  @!P0 SYNCS.PHASECHK.TRANS64 P0, [R7+URZ], R4 ;  /* 0x00000004070085a7 */ /* 0x000e64000800007f */
[----:B-1----:R-:W-:Y:S05]  /*97a0*/  @!P0 BRA `(.L_x_157) ;  /* 0xfffffffc00f08947 */ /* 0x002fea000383ffff */
[----:B------:R-:W-:Y:S05]  /*97b0*/  BRA `(.L_x_222) ;  /* 0xffffffe400547947 */ /* 0x000fea000383ffff */
.L_x_158:
[----:B0-----:R0:W1:Y:S02]  /*97c0*/  SYNCS.PHASECHK.TRANS64.TRYWAIT P0, [R6+URZ], R5 ;  /* 0x00000005060075a7 */ /* 0x001064000800017f */
[----:B-1----:R-:W-:Y:S05]  /*97d0*/  @!P0 NANOSLEEP.SYNCS 0x989680 ;  /* 0x009896800000895d */ /* 0x002fea0003900000 */
[----:B------:R-:W1:Y:S02]  /*97e0*/  @!P0 SYNCS.PHASECHK.TRANS64 P0, [R6+URZ], R5 ;  /* 0x00000005060085a7 */ /* 0x000e64000800007f */
[----:B-1----:R-:W-:Y:S05]  /*97f0*/  @!P0 BRA `(.L_x_158) ;  /* 0xfffffffc00f08947 */ /* 0x002fea000383ffff */
[----:B------:R-:W-:Y:S05]  /*9800*/  BRA `(.L_x_223) ;  /* 0xffffffe400647947 */ /* 0x000fea000383ffff */
.L_x_159:
[----:B0-----:R0:W1:Y:S02]  /*9810*/  SYNCS.PHASECHK.TRANS64.TRYWAIT P0, [R7+URZ], R4 ;  /* 0x00000004070075a7 */ /* 0x001064000800017f */
[----:B-1----:R-:W-:Y:S05]  /*9820*/  @!P0 NANOSLEEP.SYNCS 0x989680 ;  /* 0x009896800000895d */ /* 0x002fea0003900000 */
[----:B------:R-:W1:Y:S02]  /*9830*/  @!P0 SYNCS.PHASECHK.TRANS64 P0, [R7+URZ], R4 ;  /* 0x00000004070085a7 */ /* 0x000e64000800007f */
[----:B-1----:R-:W-:Y:S05]  /*9840*/  @!P0 BRA `(.L_x_159) ;  /* 0xfffffffc00f08947 */ /* 0x002fea000383ffff */
[----:B------:R-:W-:Y:S05]  /*9850*/  BRA `(.L_x_224) ;  /* 0xffffffe400747947 */ /* 0x000fea000383ffff */
.L_x_160:
[----:B0-----:R0:W1:Y:S02]  /*9860*/  SYNCS.PHASECHK.TRANS64.TRYWAIT P0, [R6+URZ], R5 ;  /* 0x00000005060075a7 */ /* 0x001064000800017f */
[----:B-1----:R-:W-:Y:S05]  /*9870*/  @!P0 NANOSLEEP.SYNCS 0x989680 ;  /* 0x009896800000895d */ /* 0x002fea0003900000 */
[----:B------:R-:W1:Y:S02]  /*9880*/  @!P0 SYNCS.PHASECHK.TRANS64 P0, [R6+URZ], R5 ;  /* 0x00000005060085a7 */ /* 0x000e64000800007f */
[----:B-1----:R-:W-:Y:S05]  /*9890*/  @!P0 BRA `(.L_x_160) ;  /* 0xfffffffc00f08947 */ /* 0x002fea000383ffff */
[----:B------:R-:W-:Y:S05]  /*98a0*/  BRA `(.L_x_225) ;  /* 0xffffffe400847947 */ /* 0x000fea000383ffff */
.L_x_161:
[----:B0-----:R0:W1:Y:S02]  /*98b0*/  SYNCS.PHASECHK.TRANS64.TRYWAIT P0, [R7+URZ], R4 ;  /* 0x00000004070075a7 */ /* 0x001064000800017f */
[----:B-1----:R-:W-:Y:S05]  /*98c0*/  @!P0 NANOSLEEP.SYNCS 0x989680 ;  /* 0x009896800000895d */ /* 0x002fea0003900000 */
[----:B------:R-:W1:Y:S02]  /*98d0*/  @!P0 SYNCS.PHASECHK.TRANS64 P0, [R7+URZ], R4 ;  /* 0x00000004070085a7 */ /* 0x000e64000800007f */
[----:B-1----:R-:W-:Y:S05]  /*98e0*/  @!P0 BRA `(.L_x_161) ;  /* 0xfffffffc00f08947 */ /* 0x002fea000383ffff */
[----:B------:R-:W-:Y:S05]  /*98f0*/  BRA `(.L_x_226) ;  /* 0xffffffe400947947 */ /* 0x000fea000383ffff */
.L_x_162:
[----:B0-----:R0:W1:Y:S02]  /*9900*/  SYNCS.PHASECHK.TRANS64.TRYWAIT P0, [R6+URZ], R5 ;  /* 0x00000005060075a7 */ /* 0x001064000800017f */
[----:B-1----:R-:W-:Y:S05]  /*9910*/  @!P0 NANOSLEEP.SYNCS 0x989680 ;  /* 0x009896800000895d */ /* 0x002fea0003900000 */
[----:B------:R-:W1:Y:S02]  /*9920*/  @!P0 SYNCS.PHASECHK.TRANS64 P0, [R6+URZ], R5 ;  /* 0x00000005060085a7 */ /* 0x000e64000800007f */
[----:B-1----:R-:W-:Y:S05]  /*9930*/  @!P0 BRA `(.L_x_162) ;  /* 0xfffffffc00f08947 */ /* 0x002fea000383ffff */
[----:B------:R-:W-:Y:S05]  /*9940*/  BRA `(.L_x_227) ;  /* 0xffffffe400a47947 */ /* 0x000fea000383ffff */
.L_x_163:
[----:B0-----:R0:W1:Y:S02]  /*9950*/  SYNCS.PHASECHK.TRANS64.TRYWAIT P0, [R7+URZ], R4 ;  /* 0x00000004070075a7 */ /* 0x001064000800017f */
[----:B-1----:R-:W-:Y:S05]  /*9960*/  @!P0 NANOSLEEP.SYNCS 0x989680 ;  /* 0x009896800000895d */ /* 0x002fea0003900000 */
[----:B------:R-:W1:Y:S02]  /*9970*/  @!P0 SYNCS.PHASECHK.TRANS64 P0, [R7+URZ], R4 ;  /* 0x00000004070085a7 */ /* 0x000e64000800007f */
[----:B-1----:R-:W-:Y:S05]  /*9980*/  @!P0 BRA `(.L_x_163) ;  /* 0xfffffffc00f08947 */ /* 0x002fea000383ffff */
[----:B------:R-:W-:Y:S05]  /*9990*/  BRA `(.L_x_228) ;  /* 0xffffffe400b47947 */ /* 0x000fea000383ffff */
.L_x_164:
[----:B0-----:R0:W1:Y:S02]  /*99a0*/  SYNCS.PHASECHK.TRANS64.TRYWAIT P0, [R6+URZ], R5 ;  /* 0x00000005060075a7 */ /* 0x001064000800017f */
[----:B-1----:R-:W-:Y:S05]  /*99b0*/  @!P0 NANOSLEEP.SYNCS 0x989680 ;  /* 0x009896800000895d */ /* 0x002fea0003900000 */
[----:B------:R-:W1:Y:S02]  /*99c0*/  @!P0 SYNCS.PHASECHK.TRANS64 P0, [R6+URZ], R5 ;  /* 0x00000005060085a7 */ /* 0x000e64000800007f */
[----:B-1----:R-:W-:Y:S05]  /*99d0*/  @!P0 BRA `(.L_x_164) ;  /* 0xfffffffc00f08947 */ /* 0x002fea000383ffff */
[----:B------:R-:W-:Y:S05]  /*99e0*/  BRA `(.L_x_229) ;  /* 0xffffffe400c47947 */ /* 0x000fea000383ffff */
.L_x_165:
[----:B0-----:R0:W1:Y:S02]  /*99f0*/  SYNCS.PHASECHK.TRANS64.TRYWAIT P0, [R7+URZ], R4 ;  /* 0x00000004070075a7 */ /* 0x001064000800017f */
[----:B-1----:R-:W-:Y:S05]  /*9a00*/  @!P0 NANOSLEEP.SYNCS 0x989680 ;  /* 0x009896800000895d */ /* 0x002fea0003900000 */
[----:B------:R-:W1:Y:S02]  /*9a10*/  @!P0 SYNCS.PHASECHK.TRANS64 P0, [R7+URZ], R4 ;  /* 0x00000004070085a7 */ /* 0x000e64000800007f */
[----:B-1----:R-:W-:Y:S05]  /*9a20*/  @!P0 BRA `(.L_x_165) ;  /* 0xfffffffc00f08947 */ /* 0x002fea000383ffff */
[----:B------:R-:W-:Y:S05]  /*9a30*/  BRA `(.L_x_230) ;  /* 0xffffffe400d47947 */ /* 0x000fea000383ffff */
.L_x_166:
[----:B0-----:R0:W1:Y:S02]  /*9a40*/  SYNCS.PHASECHK.TRANS64.TRYWAIT P0, [R6+URZ], R5 ;  /* 0x00000005060075a7 */ /* 0x001064000800017f */
[----:B-1----:R-:W-:Y:S05]  /*9a50*/  @!P0 NANOSLEEP.SYNCS 0x989680 ;  /* 0x009896800000895d */ /* 0x002fea0003900000 */
[----:B------:R-:W1:Y:S02]  /*9a60*/  @!P0 SYNCS.PHASECHK.TRANS64 P0, [R6+URZ], R5 ;  /* 0x00000005060085a7 */ /* 0x000e64000800007f */
[----:B-1----:R-:W-:Y:S05]  /*9a70*/  @!P0 BRA `(.L_x_166) ;  /* 0xfffffffc00f08947 */ /* 0x002fea000383ffff */
[----:B------:R-:W-:Y:S05]  /*9a80*/  BRA `(.L_x_231) ;  /* 0xffffffe400e47947 */ /* 0x000fea000383ffff */
.L_x_167:
[----:B0-----:R0:W1:Y:S02]  /*9a90*/  SYNCS.PHASECHK.TRANS64.TRYWAIT P0, [R7+URZ], R4 ;  /* 0x00000004070075a7 */ /* 0x001064000800017f */
[----:B-1----:R-:W-:Y:S05]  /*9aa0*/  @!P0 NANOSLEEP.SYNCS 0x989680 ;  /* 0x009896800000895d */ /* 0x002fea0003900000 */
[----:B------:R-:W1:Y:S02]  /*9ab0*/  @!P0 SYNCS.PHASECHK.TRANS64 P0, [R7+URZ], R4 ;  /* 0x00000004070085a7 */ /* 0x000e64000800007f */
[----:B-1----:R-:W-:Y:S05]  /*9ac0*/  @!P0 BRA `(.L_x_167) ;  /* 0xfffffffc00f08947 */ /* 0x002fea000383ffff */
[----:B------:R-:W-:Y:S05]  /*9ad0*/  BRA `(.L_x_232) ;  /* 0xffffffe400f47947 */ /* 0x000fea000383ffff */
.L_x_168:
[----:B0-----:R0:W1:Y:S02]  /*9ae0*/  SYNCS.PHASECHK.TRANS64.TRYWAIT P0, [R6+URZ], R5 ;  /* 0x00000005060075a7 */ /* 0x001064000800017f */
[----:B-1----:R-:W-:Y:S05]  /*9af0*/  @!P0 NANOSLEEP.SYNCS 0x989680 ;  /* 0x009896800000895d */ /* 0x002fea0003900000 */
[----:B------:R-:W1:Y:S02]  /*9b00*/  @!P0 SYNCS.PHASECHK.TRANS64 P0, [R6+URZ], R5 ;  /* 0x00000005060085a7 */ /* 0x000e64000800007f */
[----:B-1----:R-:W-:Y:S05]  /*9b10*/  @!P0 BRA `(.L_x_168) ;  /* 0xfffffffc00f08947 */ /* 0x002fea000383ffff */
[----:B------:R-:W-:Y:S05]  /*9b20*/  BRA `(.L_x_233) ;  /* 0xffffffe800047947 */ /* 0x000fea000383ffff */
.L_x_169:
[----:B0-----:R0:W1:Y:S02]  /*9b30*/  SYNCS.PHASECHK.TRANS64.TRYWAIT P0, [R7+URZ], R4 ;  /* 0x00000004070075a7 */ /* 0x001064000800017f */
[----:B-1----:R-:W-:Y:S05]  /*9b40*/  @!P0 NANOSLEEP.SYNCS 0x989680 ;  /* 0x009896800000895d */ /* 0x002fea0003900000 */
[----:B------:R-:W1:Y:S02]  /*9b50*/  @!P0 SYNCS.PHASECHK.TRANS64 P0, [R7+URZ], R4 ;  /* 0x00000004070085a7 */ /* 0x000e64000800007f */
[----:B-1----:R-:W-:Y:S05]  /*9b60*/  @!P0 BRA `(.L_x_169) ;  /* 0xfffffffc00f08947 */ /* 0x002fea000383ffff */
[----:B------:R-:W-:Y:S05]  /*9b70*/  BRA `(.L_x_234) ;  /* 0xffffffe800147947 */ /* 0x000fea000383ffff */
.L_x_170:
[----:B0-----:R0:W1:Y:S02]  /*9b80*/  SYNCS.PHASECHK.TRANS64.TRYWAIT P0, [R6+URZ], R5 ;  /* 0x00000005060075a7 */ /* 0x001064000800017f */
[----:B-1----:R-:W-:Y:S05]  /*9b90*/  @!P0 NANOSLEEP.SYNCS 0x989680 ;  /* 0x009896800000895d */ /* 0x002fea0003900000 */
[----:B------:R-:W1:Y:S02]  /*9ba0*/  @!P0 SYNCS.PHASECHK.TRANS64 P0, [R6+URZ], R5 ;  /* 0x00000005060085a7 */ /* 0x000e64000800007f */
[----:B-1----:R-:W-:Y:S05]  /*9bb0*/  @!P0 BRA `(.L_x_170) ;  /* 0xfffffffc00f08947 */ /* 0x002fea000383ffff */
[----:B------:R-:W-:Y:S05]  /*9bc0*/  BRA `(.L_x_235) ;  /* 0xffffffe800247947 */ /* 0x000fea000383ffff */
.L_x_171:
[----:B0-----:R0:W1:Y:S02]  /*9bd0*/  SYNCS.PHASECHK.TRANS64.TRYWAIT P0, [R7+URZ], R4 ;  /* 0x00000004070075a7 */ /* 0x001064000800017f */
[----:B-1----:R-:W-:Y:S05]  /*9be0*/  @!P0 NANOSLEEP.SYNCS 0x989680 ;  /* 0x009896800000895d */ /* 0x002fea0003900000 */
[----:B------:R-:W1:Y:S02]  /*9bf0*/  @!P0 SYNCS.PHASECHK.TRANS64 P0, [R7+URZ], R4 ;  /* 0x00000004070085a7 */ /* 0x000e64000800007f */
[----:B-1----:R-:W-:Y:S05]  /*9c00*/  @!P0 BRA `(.L_x_171) ;  /* 0xfffffffc00f08947 */ /* 0x002fea000383ffff */
[----:B------:R-:W-:Y:S05]  /*9c10*/  BRA `(.L_x_236) ;  /* 0xffffffe800347947 */ /* 0x000fea000383ffff */
.L_x_172:
[----:B0-----:R0:W1:Y:S02]  /*9c20*/  SYNCS.PHASECHK.TRANS64.TRYWAIT P0, [R6+URZ], R5 ;  /* 0x00000005060075a7 */ /* 0x001064000800017f */
[----:B-1----:R-:W-:Y:S05]  /*9c30*/  @!P0 NANOSLEEP.SYNCS 0x989680 ;  /* 0x009896800000895d */ /* 0x002fea0003900000 */
[----:B------:R-:W1:Y:S02]  /*9c40*/  @!P0 SYNCS.PHASECHK.TRANS64 P0, [R6+URZ], R5 ;  /* 0x00000005060085a7 */ /* 0x000e64000800007f */
[----:B-1----:R-:W-:Y:S05]  /*9c50*/  @!P0 BRA `(.L_x_172) ;  /* 0xfffffffc00f08947 */ /* 0x002fea000383ffff */
[----:B------:R-:W-:Y:S05]  /*9c60*/  BRA `(.L_x_237) ;  /* 0xffffffe800447947 */ /* 0x000fea000383ffff */
.L_x_173:
[----:B0-----:R0:W1:Y:S02]  /*9c70*/  SYNCS.PHASECHK.TRANS64.TRYWAIT P0, [R7+URZ], R4 ;  /* 0x00000004070075a7 */ /* 0x001064000800017f */
[----:B-1----:R-:W-:Y:S05]  /*9c80*/  @!P0 NANOSLEEP.SYNCS 0x989680 ;  /* 0x009896800000895d */ /* 0x002fea0003900000 */
[----:B------:R-:W1:Y:S02]  /*9c90*/  @!P0 SYNCS.PHASECHK.TRANS64 P0, [R7+URZ], R4 ;  /* 0x00000004070085a7 */ /* 0x000e64000800007f */
[----:B-1----:R-:W-:Y:S05]  /*9ca0*/  @!P0 BRA `(.L_x_173) ;  /* 0xfffffffc00f08947 */ /* 0x002fea000383ffff */
[----:B------:R-:W-:Y:S05]  /*9cb0*/  BRA `(.L_x_238) ;  /* 0xffffffe800547947 */ /* 0x000fea000383ffff */
.L_x_174:
[----:B0-----:R0:W1:Y:S02]  /*9cc0*/  SYNCS.PHASECHK.TRANS64.TRYWAIT P0, [R6+URZ], R5 ;  /* 0x00000005060075a7 */ /* 0x001064000800017f */
[----:B-1----:R-:W-:Y:S05]  /*9cd0*/  @!P0 NANOSLEEP.SYNCS 0x989680 ;  /* 0x009896800000895d */ /* 0x002fea0003900000 */
[----:B------:R-:W1:Y:S02]  /*9ce0*/  @!P0 SYNCS.PHASECHK.TRANS64 P0, [R6+URZ], R5 ;  /* 0x00000005060085a7 */ /* 0x000e64000800007f */
[----:B-1----:R-:W-:Y:S05]  /*9cf0*/  @!P0 BRA `(.L_x_174) ;  /* 0xfffffffc00f08947 */ /* 0x002fea000383ffff */
[----:B------:R-:W-:Y:S05]  /*9d00*/  BRA `(.L_x_239) ;  /* 0xffffffe800647947 */ /* 0x000fea000383ffff */
.L_x_175:
[----:B0-----:R0:W1:Y:S02]  /*9d10*/  SYNCS.PHASECHK.TRANS64.TRYWAIT P0, [R7+URZ], R4 ;  /* 0x00000004070075a7 */ /* 0x001064000800017f */
[----:B-1----:R-:W-:Y:S05]  /*9d20*/  @!P0 NANOSLEEP.SYNCS 0x989680 ;  /* 0x009896800000895d */ /* 0x002fea0003900000 */
[----:B------:R-:W1:Y:S02]  /*9d30*/  @!P0 SYNCS.PHASECHK.TRANS64 P0, [R7+URZ], R4 ;  /* 0x00000004070085a7 */ /* 0x000e64000800007f */
[----:B-1----:R-:W-:Y:S05]  /*9d40*/  @!P0 BRA `(.L_x_175) ;  /* 0xfffffffc00f08947 */ /* 0x002fea000383ffff */
[----:B------:R-:W-:Y:S05]  /*9d50*/  BRA `(.L_x_240) ;  /* 0xffffffe800747947 */ /* 0x000fea000383ffff */
.L_x_176:
[----:B0-----:R0:W1:Y:S02]  /*9d60*/  SYNCS.PHASECHK.TRANS64.TRYWAIT P0, [R6+URZ], R5 ;  /* 0x00000005060075a7 */ /* 0x001064000800017f */
[----:B-1----:R-:W-:Y:S05]  /*9d70*/  @!P0 NANOSLEEP.SYNCS 0x989680 ;  /* 0x009896800000895d */ /* 0x002fea0003900000 */
[----:B------:R-:W1:Y:S02]  /*9d80*/  @!P0 SYNCS.PHASECHK.TRANS64 P0, [R6+URZ], R5 ;  /* 0x00000005060085a7 */ /* 0x000e64000800007f */
[----:B-1----:R-:W-:Y:S05]  /*9d90*/  @!P0 BRA `(.L_x_176) ;  /* 0xfffffffc00f08947 */ /* 0x002fea000383ffff */
[----:B------:R-:W-:Y:S05]  /*9da0*/  BRA `(.L_x_241) ;  /* 0xffffffe800847947 */ /* 0x000fea000383ffff */
.L_x_177:
[----:B0-----:R0:W1:Y:S02]  /*9db0*/  SYNCS.PHASECHK.TRANS64.TRYWAIT P0, [R7+URZ], R4 ;  /* 0x00000004070075a7 */ /* 0x001064000800017f */
[----:B-1----:R-:W-:Y:S05]  /*9dc0*/  @!P0 NANOSLEEP.SYNCS 0x989680 ;  /* 0x009896800000895d */ /* 0x002fea0003900000 */
[----:B------:R-:W1:Y:S02]  /*9dd0*/  @!P0 SYNCS.PHASECHK.TRANS64 P0, [R7+URZ], R4 ;  /* 0x00000004070085a7 */ /* 0x000e64000800007f */
[----:B-1----:R-:W-:Y:S05]  /*9de0*/  @!P0 BRA `(.L_x_177) ;  /* 0xfffffffc00f08947 */ /* 0x002fea000383ffff */
[----:B------:R-:W-:Y:S05]  /*9df0*/  BRA `(.L_x_242) ;  /* 0xffffffe800947947 */ /* 0x000fea000383ffff */
.L_x_178:
[----:B0-----:R0:W1:Y:S02]  /*9e00*/  SYNCS.PHASECHK.TRANS64.TRYWAIT P0, [R6+URZ], R5 ;  /* 0x00000005060075a7 */ /* 0x001064000800017f */
[----:B-1----:R-:W-:Y:S05]  /*9e10*/  @!P0 NANOSLEEP.SYNCS 0x989680 ;  /* 0x009896800000895d */ /* 0x002fea0003900000 */
[----:B------:R-:W1:Y:S02]  /*9e20*/  @!P0 SYNCS.PHASECHK.TRANS64 P0, [R6+URZ], R5 ;  /* 0x00000005060085a7 */ /* 0x000e64000800007f */
[----:B-1----:R-:W-:Y:S05]  /*9e30*/  @!P0 BRA `(.L_x_178) ;  /* 0xfffffffc00f08947 */ /* 0x002fea000383ffff */
[----:B------:R-:W-:Y:S05]  /*9e40*/  BRA `(.L_x_243) ;  /* 0xffffffe800a47947 */ /* 0x000fea000383ffff */
.L_x_179:
[----:B0-----:R0:W1:Y:S02]  /*9e50*/  SYNCS.PHASECHK.TRANS64.TRYWAIT P0, [R7+URZ], R4 ;  /* 0x00000004070075a7 */ /* 0x001064000800017f */
[----:B-1----:R-:W-:Y:S05]  /*9e60*/  @!P0 NANOSLEEP.SYNCS 0x989680 ;  /* 0x009896800000895d */ /* 0x002fea0003900000 */
[----:B------:R-:W1:Y:S02]  /*9e70*/  @!P0 SYNCS.PHASECHK.TRANS64 P0, [R7+URZ], R4 ;  /* 0x00000004070085a7 */ /* 0x000e64000800007f */
[----:B-1----:R-:W-:Y:S05]  /*9e80*/  @!P0 BRA `(.L_x_179) ;  /* 0xfffffffc00f08947 */ /* 0x002fea000383ffff */
[----:B------:R-:W-:Y:S05]  /*9e90*/  BRA `(.L_x_244) ;  /* 0xffffffe800b47947 */ /* 0x000fea000383ffff */
.L_x_180:
[----:B0-----:R0:W1:Y:S02]  /*9ea0*/  SYNCS.PHASECHK.TRANS64.TRYWAIT P0, [R6+URZ], R5 ;  /* 0x00000005060075a7 */ /* 0x001064000800017f */
[----:B-1----:R-:W-:Y:S05]  /*9eb0*/  @!P0 NANOSLEEP.SYNCS 0x989680 ;  /* 0x009896800000895d */ /* 0x002fea0003900000 */
[----:B------:R-:W1:Y:S02]  /*9ec0*/  @!P0 SYNCS.PHASECHK.TRANS64 P0, [R6+URZ], R5 ;  /* 0x00000005060085a7 */ /* 0x000e64000800007f */
[----:B-1----:R-:W-:Y:S05]  /*9ed0*/  @!P0 BRA `(.L_x_180) ;  /* 0xfffffffc00f08947 */ /* 0x002fea000383ffff */
[----:B------:R-:W-:Y:S05]  /*9ee0*/  BRA `(.L_x_245) ;  /* 0xffffffe800c47947 */ /* 0x000fea000383ffff */
.L_x_181:
[----:B0-----:R0:W1:Y:S02]  /*9ef0*/  SYNCS.PHASECHK.TRANS64.TRYWAIT P0, [R7+URZ], R4 ;  /* 0x00000004070075a7 */ /* 0x001064000800017f */
[----:B-1----:R-:W-:Y:S05]  /*9f00*/  @!P0 NANOSLEEP.SYNCS 0x989680 ;  /* 0x009896800000895d */ /* 0x002fea0003900000 */
[----:B------:R-:W1:Y:S02]  /*9f10*/  @!P0 SYNCS.PHASECHK.TRANS64 P0, [R7+URZ], R4 ;  /* 0x00000004070085a7 */ /* 0x000e64000800007f */
[----:B-1----:R-:W-:Y:S05]  /*9f20*/  @!P0 BRA `(.L_x_181) ;  /* 0xfffffffc00f08947 */ /* 0x002fea000383ffff */
[----:B------:R-:W-:Y:S05]  /*9f30*/  BRA `(.L_x_246) ;  /* 0xffffffe800d47947 */ /* 0x000fea000383ffff */
.L_x_182:
[----:B-1----:R1:W2:Y:S02]  /*9f40*/  SYNCS.PHASECHK.TRANS64.TRYWAIT P0, [R6+URZ], R5 ;  /* 0x00000005060075a7 */ /* 0x0022a4000800017f */
[----:B--2---:R-:W-:Y:S05]  /*9f50*/  @!P0 NANOSLEEP.SYNCS 0x989680 ;  /* 0x009896800000895d */ /* 0x004fea0003900000 */
[----:B------:R-:W2:Y:S02]  /*9f60*/  @!P0 SYNCS.PHASECHK.TRANS64 P0, [R6+URZ], R5 ;  /* 0x00000005060085a7 */ /* 0x000ea4000800007f */
[----:B--2---:R-:W-:Y:S05]  /*9f70*/  @!P0 BRA `(.L_x_182) ;  /* 0xfffffffc00f08947 */ /* 0x004fea000383ffff */
[----:B------:R-:W-:Y:S05]  /*9f80*/  BRA `(.L_x_247) ;  /* 0xffffffe800dc7947 */ /* 0x000fea000383ffff */
.L_x_248:
[----:B------:R-:W-:-:S00]  /*9f90*/  BRA `(.L_x_248) ;  /* 0xfffffffc00fc7947 */ /* 0x000fc0000383ffff */
[----:B------:R-:W-:-:S00]  /*9fa0*/  NOP ;  /* 0x0000000000007918 */ /* 0x000fc00000000000 */
        /* <DEDUP_REMOVED lines=13> */
.L_x_249:


//--------------------- .nv.shared._ZN7cutlass13device_kernelINS_4gemm6kernel13GemmUniversalIN4cute5tupleIJiiiiEEENS1_10collective13CollectiveMmaINS1_37MainloopSm90TmaGmmaWarpSpecializedFP8ILi56ENS5_IJNS4_1CILi2EEESB_NSA_ILi1EEEEEENS1_32KernelTmaWarpSpecializedPingpongEEENS5_IJNSA_ILi64EEESG_NSA_ILi32EEEEEENS_12float_e5m2_tENS5_IJlSC_lEEESJ_SK_NS4_8TiledMMAINS4_8MMA_AtomIJNS4_4SM904GMMA30MMA_64x64x32_F32E5M2E5M2_SS_TNILNSO_7ScaleInE1ELSQ_1EEEEEENS4_6LayoutINS5_IJSC_SC_SC_EEENS5_IJNSA_ILi0EEESV_SV_EEEEENS5_IJNS4_10UnderscoreESY_SY_EEEEENS4_23SM90_TMA_LOAD_MULTICASTENS4_14ComposedLayoutINS4_7SwizzleILi1ELi4ELi3EEENS4_18smem_ptr_flag_bitsILi8EEENST_INS5_IJNSA_ILi8EEESH_EEENS5_IJSH_SC_EEEEEEEvNS4_8identityES11_S1B_vS1C_EENS_8epilogue10collective6detail29Sm90TmaWarpSpecializedAdapterINS1F_15DefaultEpilogueISJ_SK_SK_NS1E_6thread17LinearCombinationISJ_Li1EffLNS1J_9ScaleType4KindE0ELNS_15FloatRoundStyleE2ESJ_EENS1_15EpilogueDefaultEEEEEvvEEEEvNT_6ParamsE --------------------------
	.section	.nv.shared._ZN7cutlass13device_kernelINS_4gemm6kernel13GemmUniversalIN4cute5tupleIJiiiiEEENS1_10collective13CollectiveMmaINS1_37MainloopSm90TmaGmmaWarpSpecializedFP8ILi56ENS5_IJNS4_1CILi2EEESB_NSA_ILi1EEEEEENS1_32KernelTmaWarpSpecializedPingpongEEENS5_IJNSA_ILi64EEESG_NSA_ILi32EEEEEENS_12float_e5m2_tENS5_IJlSC_lEEESJ_SK_NS4_8TiledMMAINS4_8MMA_AtomIJNS4_4SM904GMMA30MMA_64x64x32_F32E5M2E5M2_SS_TNILNSO_7ScaleInE1ELSQ_1EEEEEENS4_6LayoutINS5_IJSC_SC_SC_EEENS5_IJNSA_ILi0EEESV_SV_EEEEENS5_IJNS4_10UnderscoreESY_SY_EEEEENS4_23SM90_TMA_LOAD_MULTICASTENS4_14ComposedLayoutINS4_7SwizzleILi1ELi4ELi3EEENS4_18smem_ptr_flag_bitsILi8EEENST_INS5_IJNSA_ILi8EEESH_EEENS5_IJSH_SC_EEEEEEEvNS4_8identityES11_S1B_vS1C_EENS_8epilogue10collective6detail29Sm90TmaWarpSpecializedAdapterINS1F_15DefaultEpilogueISJ_SK_SK_NS1E_6thread17LinearCombinationISJ_Li1EffLNS1J_9ScaleType4KindE0ELNS_15FloatRoundStyleE2ESJ_EENS1_15EpilogueDefaultEEEEEvvEEEEvNT_6ParamsE,"aw",@nobits
	.sectionflags	@""
	.align	16
	.zero		1024


//--------------------- .nv.shared.reserved.0     --------------------------
	.section	.nv.shared.reserved.0,"aw",@nobits
	.weak		__nv_reservedSMEM_offset_0_alias
	.size		__nv_reservedSMEM_offset_0_alias, 0, 0
	.other		__nv_reservedSMEM_offset_0_alias,@"STO_CUDA_RESERVED_SHARED STV_DEFAULT"
__nv_reservedSMEM_offset_0_alias:
	.zero		0


//--------------------- .nv.global                --------------------------
	.section	.nv.global,"aw",@nobits
.nv.global:
	.type		_ZN40_INTERNAL_b8696ea5_4_k_cu_c04319c0_247354cute1_E,@object
	.size		_ZN40_INTERNAL_b8696ea5_4_k_cu_c04319c0_247354cute1_E,(_ZN40_INTERNAL_b8696ea5_4_k_cu_c04319c0_247354cuda3std3__45__cpo6cbeginE - _ZN40_INTERNAL_b8696ea5_4_k_cu_c04319c0_247354cute1_E)
_ZN40_INTERNAL_b8696ea5_4_k_cu_c04319c0_247354cute1_E:
	.zero		1
	.type		_ZN40_INTERNAL_b8696ea5_4_k_cu_c04319c0_247354cuda3std3__45__cpo6cbeginE,@object
	.size		_ZN40_INTERNAL_b8696ea5_4_k_cu_c04319c0_247354cuda3std3__45__cpo6cbeginE,(_ZN40_INTERNAL_b8696ea5_4_k_cu_c04319c0_247354cuda3std3__48in_placeE - _ZN40_INTERNAL_b8696ea5_4_k_cu_c04319c0_247354cuda3std3__45__cpo6cbeginE)
_ZN40_INTERNAL_b8696ea5_4_k_cu_c04319c0_247354cuda3std3__45__cpo6cbeginE:
	.zero		1
	.type		_ZN40_INTERNAL_b8696ea5_4_k_cu_c04319c0_247354cuda3std3__48in_placeE,@object
	.size		_ZN40_INTERNAL_b8696ea5_4_k_cu_c04319c0_247354cuda3std3__48in_placeE,(_ZN40_INTERNAL_b8696ea5_4_k_cu_c04319c0_247354cuda3std6ranges3__45__cpo9iter_moveE - _ZN40_INTERNAL_b8696ea5_4_k_cu_c04319c0_247354cuda3std3__48in_placeE)
_ZN40_INTERNAL_b8696ea5_4_k_cu_c04319c0_247354cuda3std3__48in_placeE:
	.zero		1
	.type		_ZN40_INTERNAL_b8696ea5_4_k_cu_c04319c0_247354cuda3std6ranges3__45__cpo9iter_moveE,@object
	.size		_ZN40_INTERNAL_b8696ea5_4_k_cu_c04319c0_247354cuda3std6ranges3__45__cpo9iter_moveE,(_ZN40_INTERNAL_b8696ea5_4_k_cu_c04319c0_247354cuda3std3__45__cpo5beginE - _ZN40_INTERNAL_b8696ea5_4_k_cu_c04319c0_247354cuda3std6ranges3__45__cpo9iter_moveE)
_ZN40_INTERNAL_b8696ea5_4_k_cu_c04319c0_247354cuda3std6ranges3__45__cpo9iter_moveE:
	.zero		1
	.type		_ZN40_INTERNAL_b8696ea5_4_k_cu_c04319c0_247354cuda3std3__45__cpo5beginE,@object
	.size		_ZN40_INTERNAL_b8696ea5_4_k_cu_c04319c0_247354cuda3std3__45__cpo5beginE,(_ZN40_INTERNAL_b8696ea5_4_k_cu_c04319c0_247354cuda3std3__442_GLOBAL__N__b8696ea5_4_k_cu_c04319c0_247356ignoreE - _ZN40_INTERNAL_b8696ea5_4_k_cu_c04319c0_247354cuda3std3__45__cpo5beginE)
_ZN40_INTERNAL_b8696ea5_4_k_cu_c04319c0_247354cuda3std3__45__cpo5beginE:
	.zero		1
	.type		_ZN40_INTERNAL_b8696ea5_4_k_cu_c04319c0_247354cuda3std3__442_GLOBAL__N__b8696ea5_4_k_cu_c04319c0_247356ignoreE,@object
	.size		_ZN40_INTERNAL_b8696ea5_4_k_cu_c04319c0_247354cuda3std3__442_GLOBAL__N__b8696ea5_4_k_cu_c04319c0_247356ignoreE,(_ZN40_INTERNAL_b8696ea5_4_k_cu_c04319c0_247354cute7productE - _ZN40_INTERNAL_b8696ea5_4_k_cu_c04319c0_247354cuda3std3__442_GLOBAL__N__b8696ea5_4_k_cu_c04319c0_247356ignoreE)
_ZN40_INTERNAL_b8696ea5_4_k_cu_c04319c0_247354cuda3std3__442_GLOBAL__N__b8696ea5_4_k_cu_c04319c0_247356ignoreE:
	.zero		1
	.type		_ZN40_INTERNAL_b8696ea5_4_k_cu_c04319c0_247354cute7productE,@object
	.size		_ZN40_INTERNAL_b8696ea5_4_k_cu_c04319c0_247354cute7productE,(_ZN40_INTERNAL_b8696ea5_4_k_cu_c04319c0_247354cuda3std3__45__cpo3endE - _ZN40_INTERNAL_b8696ea5_4_k_cu_c04319c0_247354cute7productE)
_ZN40_INTERNAL_b8696ea5_4_k_cu_c04319c0_247354cute7productE:
	.zero		1
	.type		_ZN40_INTERNAL_b8696ea5_4_k_cu_c04319c0_247354cuda3std3__45__cpo3endE,@object
	.size		_ZN40_INTERNAL_b8696ea5_4_k_cu_c04319c0_247354cuda3std3__45__cpo3endE,(_ZN40_INTERNAL_b8696ea5_4_k_cu_c04319c0_247354cuda3std3__419piecewise_constructE - _ZN40_INTERNAL_b8696ea5_4_k_cu_c04319c0_247354cuda3std3__45__cpo3endE)
_ZN40_INTERNAL_b8696ea5_4_k_cu_c04319c0_247354cuda3std3__45__cpo3endE:
	.zero		1
	.type		_ZN40_INTERNAL_b8696ea5_4_k_cu_c04319c0_247354cuda3std3__419piecewise_constructE,@object
	.size		_ZN40_INTERNAL_b8696ea5_4_k_cu_c04319c0_247354cuda3std3__419piecewise_constructE,(_ZN40_INTERNAL_b8696ea5_4_k_cu_c04319c0_247354cuda3std3__45__cpo4cendE - _ZN40_INTERNAL_b8696ea5_4_k_cu_c04319c0_247354cuda3std3__419piecewise_constructE)
_ZN40_INTERNAL_b8696ea5_4_k_cu_c04319c0_247354cuda3std3__419piecewise_constructE:
	.zero		1
	.type		_ZN40_INTERNAL_b8696ea5_4_k_cu_c04319c0_247354cuda3std3__45__cpo4cendE,@object
	.size		_ZN40_INTERNAL_b8696ea5_4_k_cu_c04319c0_247354cuda3std3__45__cpo4cendE,(_ZN40_INTERNAL_b8696ea5_4_k_cu_c04319c0_247354cuda3std6ranges3__45__cpo4swapE - _ZN40_INTERNAL_b8696ea5_4_k_cu_c04319c0_247354cuda3std3__45__cpo4cendE)
_ZN40_INTERNAL_b8696ea5_4_k_cu_c04319c0_247354cuda3std3__45__cpo4cendE:
	.zero		1
	.type		_ZN40_INTERNAL_b8696ea5_4_k_cu_c04319c0_247354cuda3std6ranges3__45__cpo4swapE,@object
	.size		_ZN40_INTERNAL_b8696ea5_4_k_cu_c04319c0_247354cuda3std6ranges3__45__cpo4swapE,(.L_7 - _ZN40_INTERNAL_b8696ea5_4_k_cu_c04319c0_247354cuda3std6ranges3__45__cpo4swapE)
_ZN40_INTERNAL_b8696ea5_4_k_cu_c04319c0_247354cuda3std6ranges3__45__cpo4swapE:
	.zero		1
.L_7:


//--------------------- .nv.constant0._ZN7cutlass13device_kernelINS_4gemm6kernel13GemmUniversalIN4cute5tupleIJiiiiEEENS1_10collective13CollectiveMmaINS1_37MainloopSm90TmaGmmaWarpSpecializedFP8ILi56ENS5_IJNS4_1CILi2EEESB_NSA_ILi1EEEEEENS1_32KernelTmaWarpSpecializedPingpongEEENS5_IJNSA_ILi64EEESG_NSA_ILi32EEEEEENS_12float_e5m2_tENS5_IJlSC_lEEESJ_SK_NS4_8TiledMMAINS4_8MMA_AtomIJNS4_4SM904GMMA30MMA_64x64x32_F32E5M2E5M2_SS_TNILNSO_7ScaleInE1ELSQ_1EEEEEENS4_6LayoutINS5_IJSC_SC_SC_EEENS5_IJNSA_ILi0EEESV_SV_EEEEENS5_IJNS4_10UnderscoreESY_SY_EEEEENS4_23SM90_TMA_LOAD_MULTICASTENS4_14ComposedLayoutINS4_7SwizzleILi1ELi4ELi3EEENS4_18smem_ptr_flag_bitsILi8EEENST_INS5_IJNSA_ILi8EEESH_EEENS5_IJSH_SC_EEEEEEEvNS4_8identityES11_S1B_vS1C_EENS_8epilogue10collective6detail29Sm90TmaWarpSpecializedAdapterINS1F_15DefaultEpilogueISJ_SK_SK_NS1E_6thread17LinearCombinationISJ_Li1EffLNS1J_9ScaleType4KindE0ELNS_15FloatRoundStyleE2ESJ_EENS1_15EpilogueDefaultEEEEEvvEEEEvNT_6ParamsE --------------------------
	.section	.nv.constant0._ZN7cutlass13device_kernelINS_4gemm6kernel13GemmUniversalIN4cute5tupleIJiiiiEEENS1_10collective13CollectiveMmaINS1_37MainloopSm90TmaGmmaWarpSpecializedFP8ILi56ENS5_IJNS4_1CILi2EEESB_NSA_ILi1EEEEEENS1_32KernelTmaWarpSpecializedPingpongEEENS5_IJNSA_ILi64EEESG_NSA_ILi32EEEEEENS_12float_e5m2_tENS5_IJlSC_lEEESJ_SK_NS4_8TiledMMAINS4_8MMA_AtomIJNS4_4SM904GMMA30MMA_64x64x32_F32E5M2E5M2_SS_TNILNSO_7ScaleInE1ELSQ_1EEEEEENS4_6LayoutINS5_IJSC_SC_SC_EEENS5_IJNSA_ILi0EEESV_SV_EEEEENS5_IJNS4_10UnderscoreESY_SY_EEEEENS4_23SM90_TMA_LOAD_MULTICASTENS4_14ComposedLayoutINS4_7SwizzleILi1ELi4ELi3EEENS4_18smem_ptr_flag_bitsILi8EEENST_INS5_IJNSA_ILi8EEESH_EEENS5_IJSH_SC_EEEEEEEvNS4_8identityES11_S1B_vS1C_EENS_8epilogue10collective6detail29Sm90TmaWarpSpecializedAdapterINS1F_15DefaultEpilogueISJ_SK_SK_NS1E_6thread17LinearCombinationISJ_Li1EffLNS1J_9ScaleType4KindE0ELNS_15FloatRoundStyleE2ESJ_EENS1_15EpilogueDefaultEEEEEvvEEEEvNT_6ParamsE,"a",@progbits
	.sectionflags	@""
	.align	4
.nv.constant0._ZN7cutlass13device_kernelINS_4gemm6kernel13GemmUniversalIN4cute5tupleIJiiiiEEENS1_10collective13CollectiveMmaINS1_37MainloopSm90TmaGmmaWarpSpecializedFP8ILi56ENS5_IJNS4_1CILi2EEESB_NSA_ILi1EEEEEENS1_32KernelTmaWarpSpecializedPingpongEEENS5_IJNSA_ILi64EEESG_NSA_ILi32EEEEEENS_12float_e5m2_tENS5_IJlSC_lEEESJ_SK_NS4_8TiledMMAINS4_8MMA_AtomIJNS4_4SM904GMMA30MMA_64x64x32_F32E5M2E5M2_SS_TNILNSO_7ScaleInE1ELSQ_1EEEEEENS4_6LayoutINS5_IJSC_SC_SC_EEENS5_IJNSA_ILi0EEESV_SV_EEEEENS5_IJNS4_10UnderscoreESY_SY_EEEEENS4_23SM90_TMA_LOAD_MULTICASTENS4_14ComposedLayoutINS4_7SwizzleILi1ELi4ELi3EEENS4_18smem_ptr_flag_bitsILi8EEENST_INS5_IJNSA_ILi8EEESH_EEENS5_IJSH_SC_EEEEEEEvNS4_8identityES11_S1B_vS1C_EENS_8epilogue10collective6detail29Sm90TmaWarpSpecializedAdapterINS1F_15DefaultEpilogueISJ_SK_SK_NS1E_6thread17LinearCombinationISJ_Li1EffLNS1J_9ScaleType4KindE0ELNS_15FloatRoundStyleE2ESJ_EENS1_15EpilogueDefaultEEEEEvvEEEEvNT_6ParamsE:
	.zero		1664


//--------------------- SYMBOLS --------------------------

	.type		.nv.reservedSmem.offset0,@object
	.size		.nv.reservedSmem.offset0,0x4
